//
// Generated by NVIDIA NVVM Compiler
//
// Compiler Build ID: CL-36424714
// Cuda compilation tools, release 13.0, V13.0.88
// Based on NVVM 20.0.0
//

.version 9.0
.target sm_100
.address_size 64

	// .globl	_Z6f_evalPddi
.func  (.param .align 16 .b8 func_retval0[16]) __internal_trig_reduction_slowpathd
(
	.param .b64 __internal_trig_reduction_slowpathd_param_0
)
;
.func  (.param .b64 func_retval0) __internal_accurate_pow
(
	.param .b64 __internal_accurate_pow_param_0,
	.param .b64 __internal_accurate_pow_param_1
)
;
.global .align 8 .b8 __cudart_i2opi_d[144] = {8, 93, 141, 31, 177, 95, 251, 107, 234, 146, 82, 138, 247, 57, 7, 61, 123, 241, 229, 235, 199, 186, 39, 117, 45, 234, 95, 158, 102, 63, 70, 79, 183, 9, 203, 39, 207, 126, 54, 109, 31, 109, 10, 90, 139, 17, 47, 239, 15, 152, 5, 222, 255, 151, 248, 31, 59, 40, 249, 189, 139, 95, 132, 156, 244, 57, 83, 131, 57, 214, 145, 57, 65, 126, 95, 180, 38, 112, 156, 233, 132, 68, 187, 46, 245, 53, 130, 232, 62, 167, 41, 177, 28, 235, 29, 254, 28, 146, 209, 9, 234, 46, 73, 6, 224, 210, 77, 66, 58, 110, 36, 183, 97, 197, 187, 222, 171, 99, 81, 254, 65, 144, 67, 60, 153, 149, 98, 219, 192, 221, 52, 245, 209, 87, 39, 252, 41, 21, 68, 78, 110, 131, 249, 162};
.global .align 16 .b8 __cudart_sin_cos_coeffs[128] = {70, 210, 176, 44, 241, 229, 90, 190, 146, 227, 172, 105, 227, 29, 199, 62, 161, 98, 219, 25, 160, 1, 42, 191, 24, 8, 17, 17, 17, 17, 129, 63, 84, 85, 85, 85, 85, 85, 197, 191, 0, 0, 0, 0, 0, 0, 0, 0, 0, 0, 0, 0, 0, 0, 0, 0, 100, 129, 253, 32, 131, 255, 168, 189, 40, 133, 239, 193, 167, 238, 33, 62, 217, 230, 6, 142, 79, 126, 146, 190, 233, 188, 221, 25, 160, 1, 250, 62, 71, 93, 193, 22, 108, 193, 86, 191, 81, 85, 85, 85, 85, 85, 165, 63, 0, 0, 0, 0, 0, 0, 224, 191, 0, 0, 0, 0, 0, 0, 240, 63};

.visible .entry _Z6f_evalPddi(
	.param .u64 .ptr .align 1 _Z6f_evalPddi_param_0,
	.param .f64 _Z6f_evalPddi_param_1,
	.param .u32 _Z6f_evalPddi_param_2
)
{
	.reg .pred 	%p<67>;
	.reg .b32 	%r<85>;
	.reg .b32 	%f<3>;
	.reg .b64 	%rd<11>;
	.reg .b64 	%fd<122>;

	ld.param.u64 	%rd2, [_Z6f_evalPddi_param_0];
	ld.param.f64 	%fd39, [_Z6f_evalPddi_param_1];
	ld.param.u32 	%r13, [_Z6f_evalPddi_param_2];
	mov.u32 	%r14, %ctaid.x;
	mov.u32 	%r15, %ntid.x;
	mov.u32 	%r16, %tid.x;
	mad.lo.s32 	%r1, %r14, %r15, %r16;
	setp.gt.s32 	%p6, %r1, %r13;
	@%p6 bra 	$L__BB0_38;
	cvt.rn.f64.s32 	%fd40, %r1;
	mul.f64 	%fd1, %fd39, %fd40;
	{
	.reg .b32 %temp; 
	mov.b64 	{%temp, %r2}, %fd1;
	}
	shr.u32 	%r17, %r2, 20;
	and.b32  	%r18, %r17, 2047;
	add.s32 	%r19, %r18, -1012;
	mov.b64 	%rd3, %fd1;
	shl.b64 	%rd1, %rd3, %r19;
	setp.eq.s64 	%p5, %rd1, -9223372036854775808;
	abs.f64 	%fd2, %fd1;
	setp.neu.f64 	%p7, %fd1, 0d0000000000000000;
	@%p7 bra 	$L__BB0_3;
	setp.lt.s32 	%p10, %r2, 0;
	setp.eq.s64 	%p11, %rd1, -9223372036854775808;
	setp.neu.f64 	%p12, %fd2, 0d3FE0000000000000;
	selp.b32 	%r20, %r2, 0, %p11;
	selp.b32 	%r21, %r20, 0, %p12;
	or.b32  	%r22, %r21, 2146435072;
	selp.b32 	%r23, %r22, %r21, %p10;
	mov.b32 	%r24, 0;
	mov.b64 	%fd114, {%r24, %r23};
	bra.uni 	$L__BB0_4;
$L__BB0_3:
	{ // callseq 0, 0
	.param .b64 param0;
	st.param.f64 	[param0], %fd2;
	.param .b64 param1;
	st.param.f64 	[param1], %fd1;
	.param .b64 retval0;
	call.uni (retval0), 
	__internal_accurate_pow, 
	(
	param0, 
	param1
	);
	ld.param.f64 	%fd41, [retval0];
	} // callseq 0
	setp.lt.s32 	%p8, %r2, 0;
	cvt.rzi.f64.f64 	%fd43, %fd1;
	setp.neu.f64 	%p9, %fd1, %fd43;
	neg.f64 	%fd44, %fd41;
	selp.f64 	%fd45, %fd44, %fd41, %p5;
	selp.f64 	%fd46, %fd45, %fd41, %p8;
	selp.f64 	%fd47, 0dFFF8000000000000, %fd46, %p9;
	selp.f64 	%fd114, %fd47, %fd46, %p8;
$L__BB0_4:
	add.f64 	%fd48, %fd1, %fd1;
	{
	.reg .b32 %temp; 
	mov.b64 	{%temp, %r25}, %fd48;
	}
	and.b32  	%r26, %r25, 2146435072;
	setp.ne.s32 	%p13, %r26, 2146435072;
	@%p13 bra 	$L__BB0_9;
	setp.num.f64 	%p14, %fd1, %fd1;
	@%p14 bra 	$L__BB0_7;
	add.rn.f64 	%fd114, %fd1, %fd1;
	bra.uni 	$L__BB0_9;
$L__BB0_7:
	setp.neu.f64 	%p15, %fd2, 0d7FF0000000000000;
	@%p15 bra 	$L__BB0_9;
	setp.lt.s32 	%p16, %r2, 0;
	selp.b32 	%r27, 0, 2146435072, %p16;
	setp.eq.f64 	%p17, %fd1, 0dBFF0000000000000;
	selp.b32 	%r28, 1072693248, %r27, %p17;
	mov.b32 	%r29, 0;
	mov.b64 	%fd114, {%r29, %r28};
$L__BB0_9:
	setp.eq.f64 	%p18, %fd1, 0d0000000000000000;
	setp.eq.f64 	%p19, %fd1, 0d3FF0000000000000;
	selp.f64 	%fd49, 0d3FF0000000000000, %fd114, %p18;
	selp.f64 	%fd9, 0d3FF0000000000000, %fd49, %p19;
	{
	.reg .b32 %temp; 
	mov.b64 	{%temp, %r3}, %fd9;
	}
	abs.f64 	%fd10, %fd9;
	setp.neu.f64 	%p20, %fd9, 0d0000000000000000;
	@%p20 bra 	$L__BB0_11;
	setp.lt.s32 	%p24, %r2, 0;
	setp.eq.s64 	%p25, %rd1, -9223372036854775808;
	setp.neu.f64 	%p26, %fd2, 0d3FE0000000000000;
	and.pred  	%p3, %p26, %p25;
	selp.b32 	%r30, %r3, 0, %p3;
	or.b32  	%r31, %r30, 2146435072;
	selp.b32 	%r32, %r31, %r30, %p24;
	mov.b32 	%r33, 0;
	mov.b64 	%fd116, {%r33, %r32};
	bra.uni 	$L__BB0_12;
$L__BB0_11:
	{ // callseq 1, 0
	.param .b64 param0;
	st.param.f64 	[param0], %fd10;
	.param .b64 param1;
	st.param.f64 	[param1], %fd1;
	.param .b64 retval0;
	call.uni (retval0), 
	__internal_accurate_pow, 
	(
	param0, 
	param1
	);
	ld.param.f64 	%fd50, [retval0];
	} // callseq 1
	setp.lt.s32 	%p21, %r3, 0;
	cvt.rzi.f64.f64 	%fd52, %fd1;
	setp.neu.f64 	%p22, %fd1, %fd52;
	neg.f64 	%fd53, %fd50;
	setp.eq.s64 	%p23, %rd1, -9223372036854775808;
	selp.f64 	%fd54, %fd53, %fd50, %p23;
	selp.f64 	%fd55, %fd54, %fd50, %p21;
	selp.f64 	%fd56, 0dFFF8000000000000, %fd55, %p21;
	selp.f64 	%fd116, %fd56, %fd55, %p22;
	mov.pred 	%p3, %p5;
$L__BB0_12:
	add.f64 	%fd57, %fd1, %fd9;
	{
	.reg .b32 %temp; 
	mov.b64 	{%temp, %r34}, %fd57;
	}
	and.b32  	%r35, %r34, 2146435072;
	setp.ne.s32 	%p27, %r35, 2146435072;
	@%p27 bra 	$L__BB0_19;
	setp.num.f64 	%p28, %fd9, %fd1;
	@%p28 bra 	$L__BB0_15;
	add.rn.f64 	%fd116, %fd9, %fd1;
	bra.uni 	$L__BB0_19;
$L__BB0_15:
	setp.neu.f64 	%p29, %fd2, 0d7FF0000000000000;
	@%p29 bra 	$L__BB0_17;
	setp.lt.s32 	%p34, %r2, 0;
	setp.gt.f64 	%p35, %fd10, 0d3FF0000000000000;
	selp.b32 	%r43, 2146435072, 0, %p35;
	xor.b32  	%r44, %r43, 2146435072;
	selp.b32 	%r45, %r44, %r43, %p34;
	setp.eq.f64 	%p36, %fd9, 0dBFF0000000000000;
	selp.b32 	%r46, 1072693248, %r45, %p36;
	mov.b32 	%r47, 0;
	mov.b64 	%fd116, {%r47, %r46};
	bra.uni 	$L__BB0_19;
$L__BB0_17:
	setp.neu.f64 	%p30, %fd10, 0d7FF0000000000000;
	@%p30 bra 	$L__BB0_19;
	setp.lt.s32 	%p31, %r3, 0;
	setp.lt.s32 	%p32, %r2, 0;
	selp.b32 	%r36, 0, 2146435072, %p32;
	and.b32  	%r37, %r2, 2147483647;
	setp.ne.s32 	%p33, %r37, 1071644672;
	or.b32  	%r38, %r36, -2147483648;
	selp.b32 	%r39, %r38, %r36, %p33;
	selp.b32 	%r40, %r39, %r36, %p3;
	selp.b32 	%r41, %r40, %r36, %p31;
	mov.b32 	%r42, 0;
	mov.b64 	%fd116, {%r42, %r41};
$L__BB0_19:
	setp.eq.f64 	%p37, %fd1, 0d0000000000000000;
	setp.eq.f64 	%p38, %fd9, 0d3FF0000000000000;
	selp.f64 	%fd58, 0d3FF0000000000000, %fd116, %p38;
	selp.f64 	%fd18, 0d3FF0000000000000, %fd58, %p37;
	{
	.reg .b32 %temp; 
	mov.b64 	{%temp, %r4}, %fd18;
	}
	abs.f64 	%fd19, %fd18;
	setp.neu.f64 	%p39, %fd18, 0d0000000000000000;
	@%p39 bra 	$L__BB0_21;
	setp.lt.s32 	%p43, %r2, 0;
	setp.eq.s64 	%p44, %rd1, -9223372036854775808;
	setp.neu.f64 	%p45, %fd2, 0d3FE0000000000000;
	and.pred  	%p5, %p45, %p44;
	selp.b32 	%r48, %r4, 0, %p5;
	or.b32  	%r49, %r48, 2146435072;
	selp.b32 	%r50, %r49, %r48, %p43;
	mov.b32 	%r51, 0;
	mov.b64 	%fd118, {%r51, %r50};
	bra.uni 	$L__BB0_22;
$L__BB0_21:
	{ // callseq 2, 0
	.param .b64 param0;
	st.param.f64 	[param0], %fd19;
	.param .b64 param1;
	st.param.f64 	[param1], %fd1;
	.param .b64 retval0;
	call.uni (retval0), 
	__internal_accurate_pow, 
	(
	param0, 
	param1
	);
	ld.param.f64 	%fd59, [retval0];
	} // callseq 2
	setp.lt.s32 	%p40, %r4, 0;
	cvt.rzi.f64.f64 	%fd61, %fd1;
	setp.neu.f64 	%p41, %fd1, %fd61;
	neg.f64 	%fd62, %fd59;
	setp.eq.s64 	%p42, %rd1, -9223372036854775808;
	selp.f64 	%fd63, %fd62, %fd59, %p42;
	selp.f64 	%fd64, %fd63, %fd59, %p40;
	selp.f64 	%fd65, 0dFFF8000000000000, %fd64, %p40;
	selp.f64 	%fd118, %fd65, %fd64, %p41;
$L__BB0_22:
	add.f64 	%fd66, %fd1, %fd18;
	{
	.reg .b32 %temp; 
	mov.b64 	{%temp, %r52}, %fd66;
	}
	and.b32  	%r53, %r52, 2146435072;
	setp.ne.s32 	%p46, %r53, 2146435072;
	@%p46 bra 	$L__BB0_29;
	setp.num.f64 	%p47, %fd18, %fd1;
	@%p47 bra 	$L__BB0_25;
	add.rn.f64 	%fd118, %fd18, %fd1;
	bra.uni 	$L__BB0_29;
$L__BB0_25:
	setp.neu.f64 	%p48, %fd2, 0d7FF0000000000000;
	@%p48 bra 	$L__BB0_27;
	setp.lt.s32 	%p53, %r2, 0;
	setp.gt.f64 	%p54, %fd19, 0d3FF0000000000000;
	selp.b32 	%r61, 2146435072, 0, %p54;
	xor.b32  	%r62, %r61, 2146435072;
	selp.b32 	%r63, %r62, %r61, %p53;
	setp.eq.f64 	%p55, %fd18, 0dBFF0000000000000;
	selp.b32 	%r64, 1072693248, %r63, %p55;
	mov.b32 	%r65, 0;
	mov.b64 	%fd118, {%r65, %r64};
	bra.uni 	$L__BB0_29;
$L__BB0_27:
	setp.neu.f64 	%p49, %fd19, 0d7FF0000000000000;
	@%p49 bra 	$L__BB0_29;
	setp.lt.s32 	%p50, %r4, 0;
	setp.lt.s32 	%p51, %r2, 0;
	selp.b32 	%r54, 0, 2146435072, %p51;
	and.b32  	%r55, %r2, 2147483647;
	setp.ne.s32 	%p52, %r55, 1071644672;
	or.b32  	%r56, %r54, -2147483648;
	selp.b32 	%r57, %r56, %r54, %p52;
	selp.b32 	%r58, %r57, %r54, %p5;
	selp.b32 	%r59, %r58, %r54, %p50;
	mov.b32 	%r60, 0;
	mov.b64 	%fd118, {%r60, %r59};
$L__BB0_29:
	setp.eq.f64 	%p56, %fd1, 0d0000000000000000;
	setp.eq.f64 	%p57, %fd18, 0d3FF0000000000000;
	selp.f64 	%fd67, 0d3FF0000000000000, %fd118, %p57;
	selp.f64 	%fd27, 0d3FF0000000000000, %fd67, %p56;
	abs.f64 	%fd28, %fd27;
	setp.neu.f64 	%p58, %fd28, 0d7FF0000000000000;
	@%p58 bra 	$L__BB0_31;
	mov.f64 	%fd73, 0d0000000000000000;
	mul.rn.f64 	%fd120, %fd27, %fd73;
	mov.b32 	%r84, 1;
	bra.uni 	$L__BB0_34;
$L__BB0_31:
	mul.f64 	%fd68, %fd27, 0d3FE45F306DC9C883;
	cvt.rni.s32.f64 	%r83, %fd68;
	cvt.rn.f64.s32 	%fd69, %r83;
	fma.rn.f64 	%fd70, %fd69, 0dBFF921FB54442D18, %fd27;
	fma.rn.f64 	%fd71, %fd69, 0dBC91A62633145C00, %fd70;
	fma.rn.f64 	%fd120, %fd69, 0dB97B839A252049C0, %fd71;
	setp.ltu.f64 	%p59, %fd28, 0d41E0000000000000;
	@%p59 bra 	$L__BB0_33;
	{ // callseq 3, 0
	.param .b64 param0;
	st.param.f64 	[param0], %fd27;
	.param .align 16 .b8 retval0[16];
	call.uni (retval0), 
	__internal_trig_reduction_slowpathd, 
	(
	param0
	);
	ld.param.f64 	%fd120, [retval0];
	ld.param.b32 	%r83, [retval0+8];
	} // callseq 3
$L__BB0_33:
	add.s32 	%r84, %r83, 1;
$L__BB0_34:
	shl.b32 	%r68, %r84, 6;
	cvt.u64.u32 	%rd4, %r68;
	and.b64  	%rd5, %rd4, 64;
	mov.u64 	%rd6, __cudart_sin_cos_coeffs;
	add.s64 	%rd7, %rd6, %rd5;
	mul.rn.f64 	%fd74, %fd120, %fd120;
	and.b32  	%r69, %r84, 1;
	setp.eq.b32 	%p60, %r69, 1;
	selp.f64 	%fd75, 0dBDA8FF8320FD8164, 0d3DE5DB65F9785EBA, %p60;
	ld.global.nc.v2.f64 	{%fd76, %fd77}, [%rd7];
	fma.rn.f64 	%fd78, %fd75, %fd74, %fd76;
	fma.rn.f64 	%fd79, %fd78, %fd74, %fd77;
	ld.global.nc.v2.f64 	{%fd80, %fd81}, [%rd7+16];
	fma.rn.f64 	%fd82, %fd79, %fd74, %fd80;
	fma.rn.f64 	%fd83, %fd82, %fd74, %fd81;
	ld.global.nc.v2.f64 	{%fd84, %fd85}, [%rd7+32];
	fma.rn.f64 	%fd86, %fd83, %fd74, %fd84;
	fma.rn.f64 	%fd87, %fd86, %fd74, %fd85;
	fma.rn.f64 	%fd88, %fd87, %fd120, %fd120;
	fma.rn.f64 	%fd89, %fd87, %fd74, 0d3FF0000000000000;
	selp.f64 	%fd90, %fd89, %fd88, %p60;
	and.b32  	%r70, %r84, 2;
	setp.eq.s32 	%p61, %r70, 0;
	mov.f64 	%fd91, 0d0000000000000000;
	sub.f64 	%fd92, %fd91, %fd90;
	selp.f64 	%fd34, %fd90, %fd92, %p61;
	fma.rn.f64 	%fd93, %fd34, 0d3FF71547652B82FE, 0d4338000000000000;
	{
	.reg .b32 %temp; 
	mov.b64 	{%r10, %temp}, %fd93;
	}
	mov.f64 	%fd94, 0dC338000000000000;
	add.rn.f64 	%fd95, %fd93, %fd94;
	fma.rn.f64 	%fd96, %fd95, 0dBFE62E42FEFA39EF, %fd34;
	fma.rn.f64 	%fd97, %fd95, 0dBC7ABC9E3B39803F, %fd96;
	fma.rn.f64 	%fd98, %fd97, 0d3E5ADE1569CE2BDF, 0d3E928AF3FCA213EA;
	fma.rn.f64 	%fd99, %fd98, %fd97, 0d3EC71DEE62401315;
	fma.rn.f64 	%fd100, %fd99, %fd97, 0d3EFA01997C89EB71;
	fma.rn.f64 	%fd101, %fd100, %fd97, 0d3F2A01A014761F65;
	fma.rn.f64 	%fd102, %fd101, %fd97, 0d3F56C16C1852B7AF;
	fma.rn.f64 	%fd103, %fd102, %fd97, 0d3F81111111122322;
	fma.rn.f64 	%fd104, %fd103, %fd97, 0d3FA55555555502A1;
	fma.rn.f64 	%fd105, %fd104, %fd97, 0d3FC5555555555511;
	fma.rn.f64 	%fd106, %fd105, %fd97, 0d3FE000000000000B;
	fma.rn.f64 	%fd107, %fd106, %fd97, 0d3FF0000000000000;
	fma.rn.f64 	%fd108, %fd107, %fd97, 0d3FF0000000000000;
	{
	.reg .b32 %temp; 
	mov.b64 	{%r11, %temp}, %fd108;
	}
	{
	.reg .b32 %temp; 
	mov.b64 	{%temp, %r12}, %fd108;
	}
	shl.b32 	%r71, %r10, 20;
	add.s32 	%r72, %r71, %r12;
	mov.b64 	%fd121, {%r11, %r72};
	{
	.reg .b32 %temp; 
	mov.b64 	{%temp, %r73}, %fd34;
	}
	mov.b32 	%f2, %r73;
	abs.f32 	%f1, %f2;
	setp.lt.f32 	%p62, %f1, 0f4086232B;
	@%p62 bra 	$L__BB0_37;
	setp.lt.f64 	%p63, %fd34, 0d0000000000000000;
	add.f64 	%fd109, %fd34, 0d7FF0000000000000;
	selp.f64 	%fd121, 0d0000000000000000, %fd109, %p63;
	setp.geu.f32 	%p64, %f1, 0f40874800;
	@%p64 bra 	$L__BB0_37;
	shr.u32 	%r74, %r10, 31;
	add.s32 	%r75, %r10, %r74;
	shr.s32 	%r76, %r75, 1;
	shl.b32 	%r77, %r76, 20;
	add.s32 	%r78, %r12, %r77;
	mov.b64 	%fd110, {%r11, %r78};
	sub.s32 	%r79, %r10, %r76;
	shl.b32 	%r80, %r79, 20;
	add.s32 	%r81, %r80, 1072693248;
	mov.b32 	%r82, 0;
	mov.b64 	%fd111, {%r82, %r81};
	mul.f64 	%fd121, %fd111, %fd110;
$L__BB0_37:
	sqrt.rn.f64 	%fd112, %fd121;
	cvta.to.global.u64 	%rd8, %rd2;
	mul.wide.s32 	%rd9, %r1, 8;
	add.s64 	%rd10, %rd8, %rd9;
	st.global.f64 	[%rd10], %fd112;
$L__BB0_38:
	ret;

}
.func  (.param .align 16 .b8 func_retval0[16]) __internal_trig_reduction_slowpathd(
	.param .b64 __internal_trig_reduction_slowpathd_param_0
)
{
	.local .align 8 .b8 	__local_depot1[40];
	.reg .b64 	%SP;
	.reg .b64 	%SPL;
	.reg .pred 	%p<10>;
	.reg .b32 	%r<47>;
	.reg .b64 	%rd<74>;
	.reg .b64 	%fd<5>;

	mov.u64 	%SPL, __local_depot1;
	ld.param.f64 	%fd4, [__internal_trig_reduction_slowpathd_param_0];
	add.u64 	%rd1, %SPL, 0;
	{
	.reg .b32 %temp; 
	mov.b64 	{%temp, %r1}, %fd4;
	}
	shr.u32 	%r2, %r1, 20;
	and.b32  	%r3, %r2, 2047;
	setp.eq.s32 	%p1, %r3, 2047;
	mov.b32 	%r46, 0;
	@%p1 bra 	$L__BB1_9;
	add.s32 	%r20, %r3, -1024;
	mov.b64 	%rd20, %fd4;
	shl.b64 	%rd2, %rd20, 11;
	shr.u32 	%r4, %r20, 6;
	sub.s32 	%r45, 15, %r4;
	sub.s32 	%r21, 19, %r4;
	setp.lt.u32 	%p2, %r20, 128;
	selp.b32 	%r6, 18, %r21, %p2;
	setp.ge.s32 	%p3, %r45, %r6;
	mov.b64 	%rd70, 0;
	@%p3 bra 	$L__BB1_4;
	add.s32 	%r23, %r6, %r4;
	neg.s32 	%r43, %r23;
	or.b64  	%rd3, %rd2, -9223372036854775808;
	mov.b64 	%rd70, 0;
	mov.b32 	%r42, 0;
	mov.u64 	%rd25, __cudart_i2opi_d;
	mov.u32 	%r44, %r45;
$L__BB1_3:
	.pragma "nounroll";
	mul.wide.s32 	%rd22, %r42, 8;
	add.s64 	%rd23, %rd1, %rd22;
	mul.wide.s32 	%rd24, %r44, 8;
	add.s64 	%rd26, %rd25, %rd24;
	ld.global.nc.u64 	%rd27, [%rd26];
	{
	.reg .u32 %r0, %r1, %r2, %r3, %alo, %ahi, %blo, %bhi, %clo, %chi;
	mov.b64 	{%alo,%ahi}, %rd27;
	mov.b64 	{%blo,%bhi}, %rd3;
	mov.b64 	{%clo,%chi}, %rd70;
	mad.lo.cc.u32 	%r0, %alo, %blo, %clo;
	madc.hi.cc.u32 	%r1, %alo, %blo, %chi;
	madc.hi.u32 	%r2, %alo, %bhi, 0;
	mad.lo.cc.u32 	%r1, %alo, %bhi, %r1;
	madc.hi.cc.u32 	%r2, %ahi, %blo, %r2;
	madc.hi.u32 	%r3, %ahi, %bhi, 0;
	mad.lo.cc.u32 	%r1, %ahi, %blo, %r1;
	madc.lo.cc.u32 	%r2, %ahi, %bhi, %r2;
	addc.u32 	%r3, %r3, 0;
	mov.b64 	%rd28, {%r0,%r1};
	mov.b64 	%rd70, {%r2,%r3};
	}
	st.local.u64 	[%rd23], %rd28;
	add.s32 	%r44, %r44, 1;
	add.s32 	%r43, %r43, 1;
	add.s32 	%r42, %r42, 1;
	setp.ne.s32 	%p4, %r43, -15;
	mov.u32 	%r45, %r6;
	@%p4 bra 	$L__BB1_3;
$L__BB1_4:
	cvt.s64.s32 	%rd29, %r45;
	cvt.u64.u32 	%rd30, %r4;
	add.s64 	%rd31, %rd30, %rd29;
	shl.b64 	%rd32, %rd31, 3;
	add.s64 	%rd33, %rd1, %rd32;
	st.local.u64 	[%rd33+-120], %rd70;
	and.b32  	%r15, %r2, 63;
	ld.local.u64 	%rd72, [%rd1+16];
	ld.local.u64 	%rd71, [%rd1+24];
	setp.eq.s32 	%p5, %r15, 0;
	@%p5 bra 	$L__BB1_6;
	shl.b64 	%rd34, %rd71, %r15;
	shr.u64 	%rd35, %rd72, 1;
	xor.b32  	%r24, %r15, 63;
	shr.u64 	%rd36, %rd35, %r24;
	or.b64  	%rd71, %rd34, %rd36;
	ld.local.u64 	%rd37, [%rd1+8];
	shl.b64 	%rd38, %rd72, %r15;
	shr.u64 	%rd39, %rd37, 1;
	shr.u64 	%rd40, %rd39, %r24;
	or.b64  	%rd72, %rd38, %rd40;
$L__BB1_6:
	and.b32  	%r25, %r1, -2147483648;
	shr.u64 	%rd41, %rd71, 62;
	cvt.u32.u64 	%r26, %rd41;
	mov.b64 	{%r27, %r28}, %rd71;
	mov.b64 	{%r29, %r30}, %rd72;
	shf.l.wrap.b32 	%r31, %r30, %r27, 2;
	shf.l.wrap.b32 	%r32, %r27, %r28, 2;
	mov.b64 	%rd42, {%r31, %r32};
	shl.b64 	%rd43, %rd72, 2;
	shr.u64 	%rd44, %rd42, 63;
	cvt.u32.u64 	%r33, %rd44;
	add.s32 	%r34, %r33, %r26;
	setp.eq.s32 	%p6, %r25, 0;
	neg.s32 	%r35, %r34;
	selp.b32 	%r46, %r34, %r35, %p6;
	setp.gt.s64 	%p7, %rd42, -1;
	mov.b64 	%rd45, 0;
	{
	.reg .u32 %r0, %r1, %r2, %r3, %a0, %a1, %a2, %a3, %b0, %b1, %b2, %b3;
	mov.b64 	{%a0,%a1}, %rd45;
	mov.b64 	{%a2,%a3}, %rd45;
	mov.b64 	{%b0,%b1}, %rd43;
	mov.b64 	{%b2,%b3}, %rd42;
	sub.cc.u32 	%r0, %a0, %b0;
	subc.cc.u32 	%r1, %a1, %b1;
	subc.cc.u32 	%r2, %a2, %b2;
	subc.u32 	%r3, %a3, %b3;
	mov.b64 	%rd46, {%r0,%r1};
	mov.b64 	%rd47, {%r2,%r3};
	}
	xor.b32  	%r36, %r25, -2147483648;
	selp.b64 	%rd73, %rd42, %rd47, %p7;
	selp.b64 	%rd14, %rd43, %rd46, %p7;
	selp.b32 	%r17, %r25, %r36, %p7;
	clz.b64 	%r37, %rd73;
	cvt.u64.u32 	%rd15, %r37;
	setp.eq.s32 	%p8, %r37, 0;
	@%p8 bra 	$L__BB1_8;
	cvt.u32.u64 	%r38, %rd15;
	and.b32  	%r39, %r38, 63;
	shl.b64 	%rd48, %rd73, %r39;
	shr.u64 	%rd49, %rd14, 1;
	not.b32 	%r40, %r38;
	and.b32  	%r41, %r40, 63;
	shr.u64 	%rd50, %rd49, %r41;
	or.b64  	%rd73, %rd48, %rd50;
$L__BB1_8:
	mov.b64 	%rd51, -3958705157555305931;
	{
	.reg .u32 %r0, %r1, %r2, %r3, %alo, %ahi, %blo, %bhi;
	mov.b64 	{%alo,%ahi}, %rd73;
	mov.b64 	{%blo,%bhi}, %rd51;
	mul.lo.u32 	%r0, %alo, %blo;
	mul.hi.u32 	%r1, %alo, %blo;
	mad.lo.cc.u32 	%r1, %alo, %bhi, %r1;
	madc.hi.u32 	%r2, %alo, %bhi, 0;
	mad.lo.cc.u32 	%r1, %ahi, %blo, %r1;
	madc.hi.cc.u32 	%r2, %ahi, %blo, %r2;
	madc.hi.u32 	%r3, %ahi, %bhi, 0;
	mad.lo.cc.u32 	%r2, %ahi, %bhi, %r2;
	addc.u32 	%r3, %r3, 0;
	mov.b64 	%rd52, {%r0,%r1};
	mov.b64 	%rd53, {%r2,%r3};
	}
	setp.gt.s64 	%p9, %rd53, 0;
	{
	.reg .u32 %r0, %r1, %r2, %r3, %a0, %a1, %a2, %a3, %b0, %b1, %b2, %b3;
	mov.b64 	{%a0,%a1}, %rd52;
	mov.b64 	{%a2,%a3}, %rd53;
	mov.b64 	{%b0,%b1}, %rd52;
	mov.b64 	{%b2,%b3}, %rd53;
	add.cc.u32 	%r0, %a0, %b0;
	addc.cc.u32 	%r1, %a1, %b1;
	addc.cc.u32 	%r2, %a2, %b2;
	addc.u32 	%r3, %a3, %b3;
	mov.b64 	%rd54, {%r0,%r1};
	mov.b64 	%rd55, {%r2,%r3};
	}
	selp.b64 	%rd56, %rd55, %rd53, %p9;
	selp.s64 	%rd57, -1, 0, %p9;
	sub.s64 	%rd58, %rd57, %rd15;
	cvt.u64.u32 	%rd59, %r17;
	shl.b64 	%rd60, %rd59, 32;
	add.s64 	%rd61, %rd56, 1;
	shr.u64 	%rd62, %rd61, 10;
	add.s64 	%rd63, %rd62, 1;
	shr.u64 	%rd64, %rd63, 1;
	shl.b64 	%rd65, %rd58, 52;
	add.s64 	%rd66, %rd65, %rd64;
	add.s64 	%rd67, %rd66, 4602678819172646912;
	or.b64  	%rd68, %rd67, %rd60;
	mov.b64 	%fd4, %rd68;
$L__BB1_9:
	st.param.f64 	[func_retval0], %fd4;
	st.param.b32 	[func_retval0+8], %r46;
	ret;

}
.func  (.param .b64 func_retval0) __internal_accurate_pow(
	.param .b64 __internal_accurate_pow_param_0,
	.param .b64 __internal_accurate_pow_param_1
)
{
	.reg .pred 	%p<8>;
	.reg .b32 	%r<49>;
	.reg .b32 	%f<3>;
	.reg .b64 	%fd<109>;

	ld.param.f64 	%fd10, [__internal_accurate_pow_param_0];
	ld.param.f64 	%fd11, [__internal_accurate_pow_param_1];
	{
	.reg .b32 %temp; 
	mov.b64 	{%temp, %r46}, %fd10;
	}
	{
	.reg .b32 %temp; 
	mov.b64 	{%r45, %temp}, %fd10;
	}
	shr.u32 	%r47, %r46, 20;
	setp.gt.u32 	%p1, %r46, 1048575;
	@%p1 bra 	$L__BB2_2;
	mul.f64 	%fd12, %fd10, 0d4350000000000000;
	{
	.reg .b32 %temp; 
	mov.b64 	{%temp, %r46}, %fd12;
	}
	{
	.reg .b32 %temp; 
	mov.b64 	{%r45, %temp}, %fd12;
	}
	shr.u32 	%r16, %r46, 20;
	add.s32 	%r47, %r16, -54;
$L__BB2_2:
	add.s32 	%r48, %r47, -1023;
	and.b32  	%r17, %r46, -2146435073;
	or.b32  	%r18, %r17, 1072693248;
	mov.b64 	%fd107, {%r45, %r18};
	setp.lt.u32 	%p2, %r18, 1073127583;
	@%p2 bra 	$L__BB2_4;
	{
	.reg .b32 %temp; 
	mov.b64 	{%r19, %temp}, %fd107;
	}
	{
	.reg .b32 %temp; 
	mov.b64 	{%temp, %r20}, %fd107;
	}
	add.s32 	%r21, %r20, -1048576;
	mov.b64 	%fd107, {%r19, %r21};
	add.s32 	%r48, %r47, -1022;
$L__BB2_4:
	add.f64 	%fd13, %fd107, 0dBFF0000000000000;
	add.f64 	%fd14, %fd107, 0d3FF0000000000000;
	rcp.approx.ftz.f64 	%fd15, %fd14;
	neg.f64 	%fd16, %fd14;
	fma.rn.f64 	%fd17, %fd16, %fd15, 0d3FF0000000000000;
	fma.rn.f64 	%fd18, %fd17, %fd17, %fd17;
	fma.rn.f64 	%fd19, %fd18, %fd15, %fd15;
	mul.f64 	%fd20, %fd13, %fd19;
	fma.rn.f64 	%fd21, %fd13, %fd19, %fd20;
	mul.f64 	%fd22, %fd21, %fd21;
	fma.rn.f64 	%fd23, %fd22, 0d3EB0F5FF7D2CAFE2, 0d3ED0F5D241AD3B5A;
	fma.rn.f64 	%fd24, %fd23, %fd22, 0d3EF3B20A75488A3F;
	fma.rn.f64 	%fd25, %fd24, %fd22, 0d3F1745CDE4FAECD5;
	fma.rn.f64 	%fd26, %fd25, %fd22, 0d3F3C71C7258A578B;
	fma.rn.f64 	%fd27, %fd26, %fd22, 0d3F6249249242B910;
	fma.rn.f64 	%fd28, %fd27, %fd22, 0d3F89999999999DFB;
	sub.f64 	%fd29, %fd13, %fd21;
	add.f64 	%fd30, %fd29, %fd29;
	neg.f64 	%fd31, %fd21;
	fma.rn.f64 	%fd32, %fd31, %fd13, %fd30;
	mul.f64 	%fd33, %fd19, %fd32;
	fma.rn.f64 	%fd34, %fd22, %fd28, 0d3FB5555555555555;
	mov.f64 	%fd35, 0d3FB5555555555555;
	sub.f64 	%fd36, %fd35, %fd34;
	fma.rn.f64 	%fd37, %fd22, %fd28, %fd36;
	add.f64 	%fd38, %fd37, 0dBC46A4CB00B9E7B0;
	add.f64 	%fd39, %fd34, %fd38;
	sub.f64 	%fd40, %fd34, %fd39;
	add.f64 	%fd41, %fd38, %fd40;
	mul.rn.f64 	%fd42, %fd21, %fd21;
	neg.f64 	%fd43, %fd42;
	fma.rn.f64 	%fd44, %fd21, %fd21, %fd43;
	{
	.reg .b32 %temp; 
	mov.b64 	{%r22, %temp}, %fd33;
	}
	{
	.reg .b32 %temp; 
	mov.b64 	{%temp, %r23}, %fd33;
	}
	add.s32 	%r24, %r23, 1048576;
	mov.b64 	%fd45, {%r22, %r24};
	fma.rn.f64 	%fd46, %fd21, %fd45, %fd44;
	mul.rn.f64 	%fd47, %fd42, %fd21;
	neg.f64 	%fd48, %fd47;
	fma.rn.f64 	%fd49, %fd42, %fd21, %fd48;
	fma.rn.f64 	%fd50, %fd42, %fd33, %fd49;
	fma.rn.f64 	%fd51, %fd46, %fd21, %fd50;
	mul.rn.f64 	%fd52, %fd39, %fd47;
	neg.f64 	%fd53, %fd52;
	fma.rn.f64 	%fd54, %fd39, %fd47, %fd53;
	fma.rn.f64 	%fd55, %fd39, %fd51, %fd54;
	fma.rn.f64 	%fd56, %fd41, %fd47, %fd55;
	add.f64 	%fd57, %fd52, %fd56;
	sub.f64 	%fd58, %fd52, %fd57;
	add.f64 	%fd59, %fd56, %fd58;
	add.f64 	%fd60, %fd21, %fd57;
	sub.f64 	%fd61, %fd21, %fd60;
	add.f64 	%fd62, %fd57, %fd61;
	add.f64 	%fd63, %fd59, %fd62;
	add.f64 	%fd64, %fd33, %fd63;
	add.f64 	%fd65, %fd60, %fd64;
	sub.f64 	%fd66, %fd60, %fd65;
	add.f64 	%fd67, %fd64, %fd66;
	xor.b32  	%r25, %r48, -2147483648;
	mov.b32 	%r26, 1127219200;
	mov.b64 	%fd68, {%r25, %r26};
	mov.b32 	%r27, -2147483648;
	mov.b64 	%fd69, {%r27, %r26};
	sub.f64 	%fd70, %fd68, %fd69;
	fma.rn.f64 	%fd71, %fd70, 0d3FE62E42FEFA39EF, %fd65;
	fma.rn.f64 	%fd72, %fd70, 0dBFE62E42FEFA39EF, %fd71;
	sub.f64 	%fd73, %fd72, %fd65;
	sub.f64 	%fd74, %fd67, %fd73;
	fma.rn.f64 	%fd75, %fd70, 0d3C7ABC9E3B39803F, %fd74;
	add.f64 	%fd76, %fd71, %fd75;
	sub.f64 	%fd77, %fd71, %fd76;
	add.f64 	%fd78, %fd75, %fd77;
	{
	.reg .b32 %temp; 
	mov.b64 	{%temp, %r28}, %fd11;
	}
	{
	.reg .b32 %temp; 
	mov.b64 	{%r29, %temp}, %fd11;
	}
	shl.b32 	%r30, %r28, 1;
	setp.gt.u32 	%p3, %r30, -33554433;
	and.b32  	%r31, %r28, -15728641;
	selp.b32 	%r32, %r31, %r28, %p3;
	mov.b64 	%fd79, {%r29, %r32};
	mul.rn.f64 	%fd80, %fd76, %fd79;
	neg.f64 	%fd81, %fd80;
	fma.rn.f64 	%fd82, %fd76, %fd79, %fd81;
	fma.rn.f64 	%fd83, %fd78, %fd79, %fd82;
	add.f64 	%fd4, %fd80, %fd83;
	sub.f64 	%fd84, %fd80, %fd4;
	add.f64 	%fd5, %fd83, %fd84;
	fma.rn.f64 	%fd85, %fd4, 0d3FF71547652B82FE, 0d4338000000000000;
	{
	.reg .b32 %temp; 
	mov.b64 	{%r13, %temp}, %fd85;
	}
	mov.f64 	%fd86, 0dC338000000000000;
	add.rn.f64 	%fd87, %fd85, %fd86;
	fma.rn.f64 	%fd88, %fd87, 0dBFE62E42FEFA39EF, %fd4;
	fma.rn.f64 	%fd89, %fd87, 0dBC7ABC9E3B39803F, %fd88;
	fma.rn.f64 	%fd90, %fd89, 0d3E5ADE1569CE2BDF, 0d3E928AF3FCA213EA;
	fma.rn.f64 	%fd91, %fd90, %fd89, 0d3EC71DEE62401315;
	fma.rn.f64 	%fd92, %fd91, %fd89, 0d3EFA01997C89EB71;
	fma.rn.f64 	%fd93, %fd92, %fd89, 0d3F2A01A014761F65;
	fma.rn.f64 	%fd94, %fd93, %fd89, 0d3F56C16C1852B7AF;
	fma.rn.f64 	%fd95, %fd94, %fd89, 0d3F81111111122322;
	fma.rn.f64 	%fd96, %fd95, %fd89, 0d3FA55555555502A1;
	fma.rn.f64 	%fd97, %fd96, %fd89, 0d3FC5555555555511;
	fma.rn.f64 	%fd98, %fd97, %fd89, 0d3FE000000000000B;
	fma.rn.f64 	%fd99, %fd98, %fd89, 0d3FF0000000000000;
	fma.rn.f64 	%fd100, %fd99, %fd89, 0d3FF0000000000000;
	{
	.reg .b32 %temp; 
	mov.b64 	{%r14, %temp}, %fd100;
	}
	{
	.reg .b32 %temp; 
	mov.b64 	{%temp, %r15}, %fd100;
	}
	shl.b32 	%r33, %r13, 20;
	add.s32 	%r34, %r33, %r15;
	mov.b64 	%fd108, {%r14, %r34};
	{
	.reg .b32 %temp; 
	mov.b64 	{%temp, %r35}, %fd4;
	}
	mov.b32 	%f2, %r35;
	abs.f32 	%f1, %f2;
	setp.lt.f32 	%p4, %f1, 0f4086232B;
	@%p4 bra 	$L__BB2_7;
	setp.lt.f64 	%p5, %fd4, 0d0000000000000000;
	add.f64 	%fd101, %fd4, 0d7FF0000000000000;
	selp.f64 	%fd108, 0d0000000000000000, %fd101, %p5;
	setp.geu.f32 	%p6, %f1, 0f40874800;
	@%p6 bra 	$L__BB2_7;
	shr.u32 	%r36, %r13, 31;
	add.s32 	%r37, %r13, %r36;
	shr.s32 	%r38, %r37, 1;
	shl.b32 	%r39, %r38, 20;
	add.s32 	%r40, %r15, %r39;
	mov.b64 	%fd102, {%r14, %r40};
	sub.s32 	%r41, %r13, %r38;
	shl.b32 	%r42, %r41, 20;
	add.s32 	%r43, %r42, 1072693248;
	mov.b32 	%r44, 0;
	mov.b64 	%fd103, {%r44, %r43};
	mul.f64 	%fd108, %fd103, %fd102;
$L__BB2_7:
	abs.f64 	%fd104, %fd108;
	setp.eq.f64 	%p7, %fd104, 0d7FF0000000000000;
	fma.rn.f64 	%fd105, %fd108, %fd5, %fd108;
	selp.f64 	%fd106, %fd108, %fd105, %p7;
	st.param.f64 	[func_retval0], %fd106;
	ret;

}


// ===== COMPILED SASS (sm_100) =====

	.target	sm_100

	.elftype	@"ET_EXEC"


//--------------------- .note.nv.tkinfo           --------------------------
	.section	.note.nv.tkinfo,"",@"SHT_NOTE"
	.sectionflags	@"SHF_NOTE_NV_TKINFO"
	.tkinfo
        /*0018*/ 	.word	0x00000002
        /*0030*/ 	.string	""
        /*0030*/ 	.string	"ptxas"
        /*0030*/ 	.string	"Cuda compilation tools, release 13.0, V13.0.88"
        /*0030*/ 	.string	"Build cuda_13.0.r13.0/compiler.36424714_0"
        /*0030*/ 	.string	"-arch sm_100 -m 64 "



//--------------------- .note.nv.cuinfo           --------------------------
	.section	.note.nv.cuinfo,"",@"SHT_NOTE"
	.sectionflags	@"SHF_NOTE_NV_CUINFO"
        /*0018*/ 	.short	0x0002
        /*001a*/ 	.short	0x0064
        /*001c*/ 	.short	0x0082
	.zero		2


//--------------------- .nv.info                  --------------------------
	.section	.nv.info,"",@"SHT_CUDA_INFO"
	.align	4


	//----- nvinfo : EIATTR_REGCOUNT
	.align		4
        /*0000*/ 	.byte	0x04, 0x2f
        /*0002*/ 	.short	(.L_3 - .L_2)
	.align		4
.L_2:
        /*0004*/ 	.word	index@(_Z6f_evalPddi)
        /*0008*/ 	.word	0x0000001e


	//----- nvinfo : EIATTR_FRAME_SIZE
	.align		4
.L_3:
        /*000c*/ 	.byte	0x04, 0x11
        /*000e*/ 	.short	(.L_5 - .L_4)
	.align		4
.L_4:
        /*0010*/ 	.word	index@($_Z6f_evalPddi$__internal_trig_reduction_slowpathd)
        /*0014*/ 	.word	0x00000028


	//----- nvinfo : EIATTR_FRAME_SIZE
	.align		4
.L_5:
        /*0018*/ 	.byte	0x04, 0x11
        /*001a*/ 	.short	(.L_7 - .L_6)
	.align		4
.L_6:
        /*001c*/ 	.word	index@($_Z6f_evalPddi$__internal_accurate_pow)
        /*0020*/ 	.word	0x00000028


	//----- nvinfo : EIATTR_FRAME_SIZE
	.align		4
.L_7:
        /*0024*/ 	.byte	0x04, 0x11
        /*0026*/ 	.short	(.L_9 - .L_8)
	.align		4
.L_8:
        /*0028*/ 	.word	index@($__internal_0_$__cuda_sm20_dsqrt_rn_f64_mediumpath_v1)
        /*002c*/ 	.word	0x00000028


	//----- nvinfo : EIATTR_FRAME_SIZE
	.align		4
.L_9:
        /*0030*/ 	.byte	0x04, 0x11
        /*0032*/ 	.short	(.L_11 - .L_10)
	.align		4
.L_10:
        /*0034*/ 	.word	index@(_Z6f_evalPddi)
        /*0038*/ 	.word	0x00000028


	//----- nvinfo : EIATTR_MIN_STACK_SIZE
	.align		4
.L_11:
        /*003c*/ 	.byte	0x04, 0x12
        /*003e*/ 	.short	(.L_13 - .L_12)
	.align		4
.L_12:
        /*0040*/ 	.word	index@(_Z6f_evalPddi)
        /*0044*/ 	.word	0x00000028
.L_13:


//--------------------- .nv.compat                --------------------------
	.section	.nv.compat,"",@"SHT_CUDA_COMPAT_INFO"
	.align	4
        /*0000*/ 	.byte	0x02, 0x09, 0x00, 0x00, 0x02, 0x02, 0x01, 0x00, 0x02, 0x05, 0x05, 0x00, 0x03, 0x07, 0x01, 0x01
        /*0010*/ 	.byte	0x02, 0x03, 0x00, 0x00, 0x02, 0x06, 0x01, 0x00, 0x04, 0x0b, 0x08, 0x00, 0x01, 0x00, 0x00, 0x00
        /*0020*/ 	.byte	0x00, 0x00, 0x00, 0x00


//--------------------- .nv.info._Z6f_evalPddi    --------------------------
	.section	.nv.info._Z6f_evalPddi,"",@"SHT_CUDA_INFO"
	.sectionflags	@""
	.align	4


	//----- nvinfo : EIATTR_CUDA_API_VERSION
	.align		4
        /*0000*/ 	.byte	0x04, 0x37
        /*0002*/ 	.short	(.L_15 - .L_14)
.L_14:
        /*0004*/ 	.word	0x00000082


	//----- nvinfo : EIATTR_KPARAM_INFO
	.align		4
.L_15:
        /*0008*/ 	.byte	0x04, 0x17
        /*000a*/ 	.short	(.L_17 - .L_16)
.L_16:
        /*000c*/ 	.word	0x00000000
        /*0010*/ 	.short	0x0002
        /*0012*/ 	.short	0x0010
        /*0014*/ 	.byte	0x00, 0xf0, 0x11, 0x00


	//----- nvinfo : EIATTR_KPARAM_INFO
	.align		4
.L_17:
        /*0018*/ 	.byte	0x04, 0x17
        /*001a*/ 	.short	(.L_19 - .L_18)
.L_18:
        /*001c*/ 	.word	0x00000000
        /*0020*/ 	.short	0x0001
        /*0022*/ 	.short	0x0008
        /*0024*/ 	.byte	0x00, 0xf0, 0x21, 0x00


	//----- nvinfo : EIATTR_KPARAM_INFO
	.align		4
.L_19:
        /*0028*/ 	.byte	0x04, 0x17
        /*002a*/ 	.short	(.L_21 - .L_20)
.L_20:
        /*002c*/ 	.word	0x00000000
        /*0030*/ 	.short	0x0000
        /*0032*/ 	.short	0x0000
        /*0034*/ 	.byte	0x00, 0xf5, 0x21, 0x00


	//----- nvinfo : EIATTR_SPARSE_MMA_MASK
	.align		4
.L_21:
        /*0038*/ 	.byte	0x03, 0x50
        /*003a*/ 	.short	0x0000


	//----- nvinfo : EIATTR_MAXREG_COUNT
	.align		4
        /*003c*/ 	.byte	0x03, 0x1b
        /*003e*/ 	.short	0x00ff


	//----- nvinfo : EIATTR_MERCURY_ISA_VERSION
	.align		4
        /*0040*/ 	.byte	0x03, 0x5f
        /*0042*/ 	.short	0x0101


	//----- nvinfo : EIATTR_VRC_CTA_INIT_COUNT
	.align		4
        /*0044*/ 	.byte	0x02, 0x4a
	.zero		1
	.zero		1


	//----- nvinfo : EIATTR_EXIT_INSTR_OFFSETS
	.align		4
        /*0048*/ 	.byte	0x04, 0x1c
        /*004a*/ 	.short	(.L_23 - .L_22)


	//   ....[0]....
.L_22:
        /*004c*/ 	.word	0x00000080


	//   ....[1]....
        /*0050*/ 	.word	0x000015d0


	//----- nvinfo : EIATTR_CRS_STACK_SIZE
	.align		4
.L_23:
        /*0054*/ 	.byte	0x04, 0x1e
        /*0056*/ 	.short	(.L_25 - .L_24)
.L_24:
        /*0058*/ 	.word	0x00000000


	//----- nvinfo : EIATTR_CBANK_PARAM_SIZE
	.align		4
.L_25:
        /*005c*/ 	.byte	0x03, 0x19
        /*005e*/ 	.short	0x0014


	//----- nvinfo : EIATTR_PARAM_CBANK
	.align		4
        /*0060*/ 	.byte	0x04, 0x0a
        /*0062*/ 	.short	(.L_27 - .L_26)
	.align		4
.L_26:
        /*0064*/ 	.word	index@(.nv.constant0._Z6f_evalPddi)
        /*0068*/ 	.short	0x0380
        /*006a*/ 	.short	0x0014


	//----- nvinfo : EIATTR_SW_WAR
	.align		4
.L_27:
        /*006c*/ 	.byte	0x04, 0x36
        /*006e*/ 	.short	(.L_29 - .L_28)
.L_28:
        /*0070*/ 	.word	0x00000008
.L_29:


//--------------------- .nv.callgraph             --------------------------
	.section	.nv.callgraph,"",@"SHT_CUDA_CALLGRAPH"
	.align	4
	.sectionentsize	8
	.align		4
        /*0000*/ 	.word	0x00000000
	.align		4
        /*0004*/ 	.word	0xffffffff
	.align		4
        /*0008*/ 	.word	0x00000000
	.align		4
        /*000c*/ 	.word	0xfffffffe
	.align		4
        /*0010*/ 	.word	0x00000000
	.align		4
        /*0014*/ 	.word	0xfffffffd
	.align		4
        /*0018*/ 	.word	0x00000000
	.align		4
        /*001c*/ 	.word	0xfffffffc


//--------------------- .nv.constant4             --------------------------
	.section	.nv.constant4,"a",@progbits
	.align	8
	.align		8
.nv.constant4:
        /*0000*/ 	.dword	__cudart_i2opi_d
	.align		8
        /*0008*/ 	.dword	__cudart_sin_cos_coeffs


//--------------------- .text._Z6f_evalPddi       --------------------------
	.section	.text._Z6f_evalPddi,"ax",@progbits
	.align	128
        .global         _Z6f_evalPddi
        .type           _Z6f_evalPddi,@function
        .size           _Z6f_evalPddi,(.L_x_40 - _Z6f_evalPddi)
        .other          _Z6f_evalPddi,@"STO_CUDA_ENTRY STV_DEFAULT"
_Z6f_evalPddi:
.text._Z6f_evalPddi:
[----:B------:R-:W0:Y:S01]  /*0000*/  LDC R1, c[0x0][0x37c] ;  /* 0x0000df00ff017b82 */ /* 0x000e220000000800 */
[----:B------:R-:W1:Y:S07]  /*0010*/  S2R R3, SR_TID.X ;  /* 0x0000000000037919 */ /* 0x000e6e0000002100 */
[----:B------:R-:W1:Y:S01]  /*0020*/  S2UR UR4, SR_CTAID.X ;  /* 0x00000000000479c3 */ /* 0x000e620000002500 */
[----:B------:R-:W2:Y:S01]  /*0030*/  LDCU UR5, c[0x0][0x390] ;  /* 0x00007200ff0577ac */ /* 0x000ea20008000800 */
[----:B0-----:R-:W-:-:S06]  /*0040*/  VIADD R1, R1, 0xffffffd8 ;  /* 0xffffffd801017836 */ /* 0x001fcc0000000000 */
[----:B------:R-:W1:Y:S02]  /*0050*/  LDC R2, c[0x0][0x360] ;  /* 0x0000d800ff027b82 */ /* 0x000e640000000800 */
[----:B-1----:R-:W-:-:S05]  /*0060*/  IMAD R2, R2, UR4, R3 ;  /* 0x0000000402027c24 */ /* 0x002fca000f8e0203 */
[----:B--2---:R-:W-:-:S13]  /*0070*/  ISETP.GT.AND P0, PT, R2, UR5, PT ;  /* 0x0000000502007c0c */ /* 0x004fda000bf04270 */
[----:B------:R-:W-:Y:S05]  /*0080*/  @P0 EXIT ;  /* 0x000000000000094d */ /* 0x000fea0003800000 */
[----:B------:R-:W0:Y:S01]  /*0090*/  LDCU.64 UR4, c[0x0][0x388] ;  /* 0x00007100ff0477ac */ /* 0x000e220008000a00 */
[----:B------:R-:W0:Y:S01]  /*00a0*/  I2F.F64 R6, R2 ;  /* 0x0000000200067312 */ /* 0x000e220000201c00 */
[----:B------:R-:W-:Y:S01]  /*00b0*/  PLOP3.LUT P0, PT, PT, PT, PT, 0x80, 0x8 ;  /* 0x000000000008781c */ /* 0x000fe20003f0f070 */
[----:B------:R-:W-:Y:S01]  /*00c0*/  BSSY.RECONVERGENT B0, `(.L_x_0) ;  /* 0x0000026000007945 */ /* 0x000fe20003800200 */
[----:B0-----:R-:W-:-:S08]  /*00d0*/  DMUL R6, R6, UR4 ;  /* 0x0000000406067c28 */ /* 0x001fd00008000000 */
[----:B------:R-:W-:Y:S02]  /*00e0*/  DSETP.NEU.AND P2, PT, R6, RZ, PT ;  /* 0x000000ff0600722a */ /* 0x000fe40003f4d000 */
[----:B------:R-:W-:-:S04]  /*00f0*/  SHF.R.U32.HI R0, RZ, 0x14, R7 ;  /* 0x00000014ff007819 */ /* 0x000fc80000011607 */
[----:B------:R-:W-:-:S05]  /*0100*/  LOP3.LUT R0, R0, 0x7ff, RZ, 0xc0, !PT ;  /* 0x000007ff00007812 */ /* 0x000fca00078ec0ff */
[----:B------:R-:W-:-:S03]  /*0110*/  VIADD R5, R0, 0xfffffc0c ;  /* 0xfffffc0c00057836 */ /* 0x000fc60000000000 */
[----:B------:R-:W-:Y:S01]  /*0120*/  @!P2 ISETP.GE.AND P3, PT, R7, RZ, PT ;  /* 0x000000ff0700a20c */ /* 0x000fe20003f66270 */
[----:B------:R-:W-:Y:S01]  /*0130*/  @!P2 DSETP.NEU.AND P4, PT, |R6|, 0.5, PT ;  /* 0x3fe000000600a42a */ /* 0x000fe20003f8d200 */
[CC--:B------:R-:W-:Y:S01]  /*0140*/  SHF.L.U32 R3, R6.reuse, R5.reuse, RZ ;  /* 0x0000000506037219 */ /* 0x0c0fe200000006ff */
[----:B------:R-:W-:Y:S01]  /*0150*/  @!P2 IMAD.MOV.U32 R8, RZ, RZ, RZ ;  /* 0x000000ffff08a224 */ /* 0x000fe200078e00ff */
[----:B------:R-:W-:Y:S02]  /*0160*/  SHF.L.U64.HI R4, R6, R5, R7 ;  /* 0x0000000506047219 */ /* 0x000fe40000010207 */
[----:B------:R-:W-:Y:S02]  /*0170*/  ISETP.NE.U32.AND P1, PT, R3, RZ, PT ;  /* 0x000000ff0300720c */ /* 0x000fe40003f25070 */
[----:B------:R-:W-:Y:S02]  /*0180*/  @!P2 PLOP3.LUT P0, PT, P3, PT, PT, 0x80, 0x8 ;  /* 0x000000000008a81c */ /* 0x000fe40001f0f070 */
[----:B------:R-:W-:-:S04]  /*0190*/  ISETP.NE.AND.EX P1, PT, R4, -0x80000000, PT, P1 ;  /* 0x800000000400780c */ /* 0x000fc80003f25310 */
[----:B------:R-:W-:Y:S02]  /*01a0*/  @!P2 SEL R0, R7, RZ, !P1 ;  /* 0x000000ff0700a207 */ /* 0x000fe40004800000 */
[----:B------:R-:W-:Y:S02]  /*01b0*/  PLOP3.LUT P1, PT, P1, PT, PT, 0x8, 0x80 ;  /* 0x000000000080781c */ /* 0x000fe40000f2e170 */
[----:B------:R-:W-:-:S04]  /*01c0*/  @!P2 SEL R9, R0, RZ, P4 ;  /* 0x000000ff0009a207 */ /* 0x000fc80002000000 */
[----:B------:R-:W-:Y:S01]  /*01d0*/  @!P0 LOP3.LUT R9, R9, 0x7ff00000, RZ, 0xfc, !PT ;  /* 0x7ff0000009098812 */ /* 0x000fe200078efcff */
[----:B------:R-:W-:Y:S06]  /*01e0*/  @!P2 BRA `(.L_x_1) ;  /* 0x00000000004ca947 */ /* 0x000fec0003800000 */
[----:B------:R-:W-:Y:S01]  /*01f0*/  DADD R8, -RZ, |R6| ;  /* 0x00000000ff087229 */ /* 0x000fe20000000506 */
[----:B------:R-:W-:Y:S01]  /*0200*/  BSSY.RECONVERGENT B1, `(.L_x_2) ;  /* 0x0000007000017945 */ /* 0x000fe20003800200 */
[----:B------:R-:W-:Y:S01]  /*0210*/  IMAD.MOV.U32 R26, RZ, RZ, R6 ;  /* 0x000000ffff1a7224 */ /* 0x000fe200078e0006 */
[----:B------:R-:W-:Y:S01]  /*0220*/  MOV R0, 0x270 ;  /* 0x0000027000007802 */ /* 0x000fe20000000f00 */
[----:B------:R-:W-:-:S06]  /*0230*/  IMAD.MOV.U32 R5, RZ, RZ, R7 ;  /* 0x000000ffff057224 */ /* 0x000fcc00078e0007 */
[----:B------:R-:W-:Y:S02]  /*0240*/  IMAD.MOV.U32 R10, RZ, RZ, R8 ;  /* 0x000000ffff0a7224 */ /* 0x000fe400078e0008 */
[----:B------:R-:W-:-:S07]  /*0250*/  IMAD.MOV.U32 R27, RZ, RZ, R9 ;  /* 0x000000ffff1b7224 */ /* 0x000fce00078e0009 */
[----:B------:R-:W-:Y:S05]  /*0260*/  CALL.REL.NOINC `($_Z6f_evalPddi$__internal_accurate_pow) ;  /* 0x0000001400907944 */ /* 0x000fea0003c00000 */
[----:B------:R-:W-:Y:S05]  /*0270*/  BSYNC.RECONVERGENT B1 ;  /* 0x0000000000017941 */ /* 0x000fea0003800200 */
.L_x_2:
[----:B------:R-:W0:Y:S01]  /*0280*/  FRND.F64.TRUNC R10, R6 ;  /* 0x00000006000a7313 */ /* 0x000e22000030d800 */
[----:B------:R-:W-:Y:S01]  /*0290*/  DADD R12, -RZ, -R8 ;  /* 0x00000000ff0c7229 */ /* 0x000fe20000000908 */
[----:B------:R-:W-:-:S09]  /*02a0*/  ISETP.GE.AND P3, PT, R7, RZ, PT ;  /* 0x000000ff0700720c */ /* 0x000fd20003f66270 */
[-C--:B------:R-:W-:Y:S02]  /*02b0*/  FSEL R5, R12, R8.reuse, P1 ;  /* 0x000000080c057208 */ /* 0x080fe40000800000 */
[-C--:B------:R-:W-:Y:S01]  /*02c0*/  FSEL R12, R13, R9.reuse, P1 ;  /* 0x000000090d0c7208 */ /* 0x080fe20000800000 */
[----:B0-----:R-:W-:Y:S01]  /*02d0*/  DSETP.NEU.AND P0, PT, R6, R10, PT ;  /* 0x0000000a0600722a */ /* 0x001fe20003f0d000 */
[----:B------:R-:W-:Y:S02]  /*02e0*/  FSEL R8, R5, R8, !P3 ;  /* 0x0000000805087208 */ /* 0x000fe40005800000 */
[----:B------:R-:W-:-:S03]  /*02f0*/  FSEL R9, R12, R9, !P3 ;  /* 0x000000090c097208 */ /* 0x000fc60005800000 */
[----:B------:R-:W-:Y:S02]  /*0300*/  @!P3 FSEL R8, R8, RZ, !P0 ;  /* 0x000000ff0808b208 */ /* 0x000fe40004000000 */
[----:B------:R-:W-:-:S07]  /*0310*/  @!P3 FSEL R9, R9, -QNAN , !P0 ;  /* 0xfff800000909b808 */ /* 0x000fce0004000000 */
.L_x_1:
[----:B------:R-:W-:Y:S05]  /*0320*/  BSYNC.RECONVERGENT B0 ;  /* 0x0000000000007941 */ /* 0x000fea0003800200 */
.L_x_0:
[C---:B------:R-:W-:Y:S01]  /*0330*/  DADD R10, R6.reuse, R6 ;  /* 0x00000000060a7229 */ /* 0x040fe20000000006 */
[----:B------:R-:W-:Y:S01]  /*0340*/  BSSY.RECONVERGENT B0, `(.L_x_3) ;  /* 0x000000e000007945 */ /* 0x000fe20003800200 */
[C---:B------:R-:W-:Y:S02]  /*0350*/  DSETP.NEU.AND P0, PT, R6.reuse, RZ, PT ;  /* 0x000000ff0600722a */ /* 0x040fe40003f0d000 */
[----:B------:R-:W-:-:S06]  /*0360*/  DSETP.NEU.AND P2, PT, R6, 1, PT ;  /* 0x3ff000000600742a */ /* 0x000fcc0003f4d000 */
[----:B------:R-:W-:-:S04]  /*0370*/  LOP3.LUT R10, R11, 0x7ff00000, RZ, 0xc0, !PT ;  /* 0x7ff000000b0a7812 */ /* 0x000fc800078ec0ff */
[----:B------:R-:W-:-:S13]  /*0380*/  ISETP.NE.AND P4, PT, R10, 0x7ff00000, PT ;  /* 0x7ff000000a00780c */ /* 0x000fda0003f85270 */
[----:B------:R-:W-:Y:S05]  /*0390*/  @P4 BRA `(.L_x_4) ;  /* 0x0000000000204947 */ /* 0x000fea0003800000 */
[----:B------:R-:W-:-:S14]  /*03a0*/  DSETP.NAN.AND P4, PT, R6, R6, PT ;  /* 0x000000060600722a */ /* 0x000fdc0003f88000 */
[----:B------:R-:W-:Y:S01]  /*03b0*/  @P4 DADD R8, R6, R6 ;  /* 0x0000000006084229 */ /* 0x000fe20000000006 */
[----:B------:R-:W-:Y:S10]  /*03c0*/  @P4 BRA `(.L_x_4) ;  /* 0x0000000000144947 */ /* 0x000ff40003800000 */
[----:B------:R-:W-:-:S14]  /*03d0*/  DSETP.NEU.AND P4, PT, |R6|, +INF , PT ;  /* 0x7ff000000600742a */ /* 0x000fdc0003f8d200 */
[----:B------:R-:W-:Y:S01]  /*03e0*/  @!P4 DSETP.NEU.AND P5, PT, R6, -1, PT ;  /* 0xbff000000600c42a */ /* 0x000fe20003fad000 */
[----:B------:R-:W-:Y:S01]  /*03f0*/  @!P4 SEL R0, RZ, 0x7ff00000, !P3 ;  /* 0x7ff00000ff00c807 */ /* 0x000fe20005800000 */
[----:B------:R-:W-:-:S04]  /*0400*/  @!P4 IMAD.MOV.U32 R8, RZ, RZ, RZ ;  /* 0x000000ffff08c224 */ /* 0x000fc800078e00ff */
[----:B------:R-:W-:-:S08]  /*0410*/  @!P4 SEL R9, R0, 0x3ff00000, P5 ;  /* 0x3ff000000009c807 */ /* 0x000fd00002800000 */
.L_x_4:
[----:B------:R-:W-:Y:S05]  /*0420*/  BSYNC.RECONVERGENT B0 ;  /* 0x0000000000007941 */ /* 0x000fea0003800200 */
.L_x_3:
[----:B------:R-:W-:Y:S01]  /*0430*/  FSEL R24, R8, RZ, P0 ;  /* 0x000000ff08187208 */ /* 0x000fe20000000000 */
[----:B------:R-:W-:Y:S01]  /*0440*/  BSSY.RECONVERGENT B0, `(.L_x_5) ;  /* 0x0000024000007945 */ /* 0x000fe20003800200 */
[----:B------:R-:W-:Y:S02]  /*0450*/  FSEL R8, R9, 1.875, P0 ;  /* 0x3ff0000009087808 */ /* 0x000fe40000000000 */
[----:B------:R-:W-:Y:S02]  /*0460*/  FSEL R24, R24, RZ, P2 ;  /* 0x000000ff18187208 */ /* 0x000fe40001000000 */
[----:B------:R-:W-:Y:S02]  /*0470*/  FSEL R25, R8, 1.875, P2 ;  /* 0x3ff0000008197808 */ /* 0x000fe40001000000 */
[----:B------:R-:W-:-:S04]  /*0480*/  PLOP3.LUT P0, PT, PT, PT, PT, 0x80, 0x8 ;  /* 0x000000000008781c */ /* 0x000fc80003f0f070 */
[----:B------:R-:W-:-:S14]  /*0490*/  DSETP.NEU.AND P4, PT, R24, RZ, PT ;  /* 0x000000ff1800722a */ /* 0x000fdc0003f8d000 */
[----:B------:R-:W-:Y:S01]  /*04a0*/  @!P4 ISETP.NE.U32.AND P2, PT, R3, RZ, PT ;  /* 0x000000ff0300c20c */ /* 0x000fe20003f45070 */
[----:B------:R-:W-:Y:S01]  /*04b0*/  @!P4 IMAD.MOV.U32 R8, RZ, RZ, RZ ;  /* 0x000000ffff08c224 */ /* 0x000fe200078e00ff */
[----:B------:R-:W-:Y:S02]  /*04c0*/  @!P4 PLOP3.LUT P0, PT, P3, PT, PT, 0x80, 0x8 ;  /* 0x000000000008c81c */ /* 0x000fe40001f0f070 */
[----:B------:R-:W-:-:S13]  /*04d0*/  @!P4 ISETP.NE.AND.EX P2, PT, R4, -0x80000000, PT, P2 ;  /* 0x800000000400c80c */ /* 0x000fda0003f45320 */
[----:B------:R-:W-:-:S06]  /*04e0*/  @!P4 DSETP.NEU.AND P3, PT, |R6|, 0.5, !P2 ;  /* 0x3fe000000600c42a */ /* 0x000fcc000576d200 */
        /* <DEDUP_REMOVED lines=12> */
.L_x_7:
[----:B------:R-:W0:Y:S01]  /*05b0*/  FRND.F64.TRUNC R10, R6 ;  /* 0x00000006000a7313 */ /* 0x000e22000030d800 */
[----:B------:R-:W-:Y:S01]  /*05c0*/  DADD R12, -RZ, -R8 ;  /* 0x00000000ff0c7229 */ /* 0x000fe20000000908 */
[----:B------:R-:W-:Y:S02]  /*05d0*/  ISETP.NE.U32.AND P2, PT, R3, RZ, PT ;  /* 0x000000ff0300720c */ /* 0x000fe40003f45070 */
[----:B------:R-:W-:Y:S02]  /*05e0*/  ISETP.GE.AND P0, PT, R25, RZ, PT ;  /* 0x000000ff1900720c */ /* 0x000fe40003f06270 */
[----:B------:R-:W-:Y:S02]  /*05f0*/  ISETP.NE.AND.EX P2, PT, R4, -0x80000000, PT, P2 ;  /* 0x800000000400780c */ /* 0x000fe40003f45320 */
[----:B------:R-:W-:-:S03]  /*0600*/  PLOP3.LUT P3, PT, P1, PT, PT, 0x80, 0x8 ;  /* 0x000000000008781c */ /* 0x000fc60000f6f070 */
[-C--:B------:R-:W-:Y:S02]  /*0610*/  FSEL R5, R12, R8.reuse, !P2 ;  /* 0x000000080c057208 */ /* 0x080fe40005000000 */
[-C--:B------:R-:W-:Y:S01]  /*0620*/  FSEL R12, R13, R9.reuse, !P2 ;  /* 0x000000090d0c7208 */ /* 0x080fe20005000000 */
[----:B0-----:R-:W-:Y:S01]  /*0630*/  DSETP.NEU.AND P4, PT, R6, R10, PT ;  /* 0x0000000a0600722a */ /* 0x001fe20003f8d000 */
[----:B------:R-:W-:Y:S02]  /*0640*/  FSEL R8, R5, R8, !P0 ;  /* 0x0000000805087208 */ /* 0x000fe40004000000 */
[----:B------:R-:W-:-:S11]  /*0650*/  FSEL R9, R12, R9, !P0 ;  /* 0x000000090c097208 */ /* 0x000fd60004000000 */
[----:B------:R-:W-:Y:S02]  /*0660*/  @P4 FSEL R8, R8, RZ, P0 ;  /* 0x000000ff08084208 */ /* 0x000fe40000000000 */
[----:B------:R-:W-:-:S07]  /*0670*/  @P4 FSEL R9, R9, -QNAN , P0 ;  /* 0xfff8000009094808 */ /* 0x000fce0000000000 */
.L_x_6:
[----:B------:R-:W-:Y:S05]  /*0680*/  BSYNC.RECONVERGENT B0 ;  /* 0x0000000000007941 */ /* 0x000fea0003800200 */
.L_x_5:
[----:B------:R-:W-:Y:S01]  /*0690*/  DADD R10, R6, R24 ;  /* 0x00000000060a7229 */ /* 0x000fe20000000018 */
[----:B------:R-:W-:Y:S09]  /*06a0*/  BSSY.RECONVERGENT B0, `(.L_x_8) ;  /* 0x000001c000007945 */ /* 0x000ff20003800200 */
[----:B------:R-:W-:-:S04]  /*06b0*/  LOP3.LUT R10, R11, 0x7ff00000, RZ, 0xc0, !PT ;  /* 0x7ff000000b0a7812 */ /* 0x000fc800078ec0ff */
[----:B------:R-:W-:-:S13]  /*06c0*/  ISETP.NE.AND P0, PT, R10, 0x7ff00000, PT ;  /* 0x7ff000000a00780c */ /* 0x000fda0003f05270 */
[----:B------:R-:W-:Y:S05]  /*06d0*/  @P0 BRA `(.L_x_9) ;  /* 0x0000000000600947 */ /* 0x000fea0003800000 */
[----:B------:R-:W-:-:S14]  /*06e0*/  DSETP.NAN.AND P0, PT, R24, R6, PT ;  /* 0x000000061800722a */ /* 0x000fdc0003f08000 */
[----:B------:R-:W-:Y:S01]  /*06f0*/  @P0 DADD R8, R6, R24 ;  /* 0x0000000006080229 */ /* 0x000fe20000000018 */
[----:B------:R-:W-:Y:S10]  /*0700*/  @P0 BRA `(.L_x_9) ;  /* 0x0000000000540947 */ /* 0x000ff40003800000 */
[----:B------:R-:W-:-:S14]  /*0710*/  DSETP.NEU.AND P0, PT, |R6|, +INF , PT ;  /* 0x7ff000000600742a */ /* 0x000fdc0003f0d200 */
[----:B------:R-:W-:Y:S05]  /*0720*/  @P0 BRA `(.L_x_10) ;  /* 0x0000000000200947 */ /* 0x000fea0003800000 */
[----:B------:R-:W-:Y:S01]  /*0730*/  ISETP.GE.AND P3, PT, R7, RZ, PT ;  /* 0x000000ff0700720c */ /* 0x000fe20003f66270 */
[----:B------:R-:W-:-:S06]  /*0740*/  DSETP.GT.AND P0, PT, |R24|, 1, PT ;  /* 0x3ff000001800742a */ /* 0x000fcc0003f04200 */
[----:B------:R-:W-:Y:S01]  /*0750*/  SEL R8, RZ, 0x7ff00000, !P0 ;  /* 0x7ff00000ff087807 */ /* 0x000fe20004000000 */
[----:B------:R-:W-:-:S05]  /*0760*/  DSETP.NEU.AND P0, PT, R24, -1, PT ;  /* 0xbff000001800742a */ /* 0x000fca0003f0d000 */
[----:B------:R-:W-:-:S04]  /*0770*/  @!P3 LOP3.LUT R8, R8, 0x7ff00000, RZ, 0x3c, !PT ;  /* 0x7ff000000808b812 */ /* 0x000fc800078e3cff */
[----:B------:R-:W-:Y:S01]  /*0780*/  SEL R9, R8, 0x3ff00000, P0 ;  /* 0x3ff0000008097807 */ /* 0x000fe20000000000 */
[----:B------:R-:W-:Y:S01]  /*0790*/  IMAD.MOV.U32 R8, RZ, RZ, RZ ;  /* 0x000000ffff087224 */ /* 0x000fe200078e00ff */
[----:B------:R-:W-:Y:S06]  /*07a0*/  BRA `(.L_x_9) ;  /* 0x00000000002c7947 */ /* 0x000fec0003800000 */
.L_x_10:
[----:B------:R-:W-:-:S14]  /*07b0*/  DSETP.NEU.AND P0, PT, |R24|, +INF , PT ;  /* 0x7ff000001800742a */ /* 0x000fdc0003f0d200 */
[----:B------:R-:W-:Y:S05]  /*07c0*/  @P0 BRA `(.L_x_9) ;  /* 0x0000000000240947 */ /* 0x000fea0003800000 */
[C---:B------:R-:W-:Y:S01]  /*07d0*/  ISETP.GE.AND P0, PT, R7.reuse, RZ, PT ;  /* 0x000000ff0700720c */ /* 0x040fe20003f06270 */
[----:B------:R-:W-:Y:S01]  /*07e0*/  IMAD.MOV.U32 R8, RZ, RZ, RZ ;  /* 0x000000ffff087224 */ /* 0x000fe200078e00ff */
[----:B------:R-:W-:Y:S02]  /*07f0*/  LOP3.LUT R0, R7, 0x7fffffff, RZ, 0xc0, !PT ;  /* 0x7fffffff07007812 */ /* 0x000fe400078ec0ff */
[----:B------:R-:W-:Y:S02]  /*0800*/  SEL R9, RZ, 0x7ff00000, !P0 ;  /* 0x7ff00000ff097807 */ /* 0x000fe40004000000 */
[----:B------:R-:W-:Y:S02]  /*0810*/  ISETP.GE.AND P4, PT, R25, RZ, PT ;  /* 0x000000ff1900720c */ /* 0x000fe40003f86270 */
[----:B------:R-:W-:Y:S01]  /*0820*/  ISETP.NE.AND P0, PT, R0, 0x3fe00000, PT ;  /* 0x3fe000000000780c */ /* 0x000fe20003f05270 */
[----:B------:R-:W-:-:S05]  /*0830*/  VIADD R0, R9, 0x80000000 ;  /* 0x8000000009007836 */ /* 0x000fca0000000000 */
[----:B------:R-:W-:-:S05]  /*0840*/  SEL R0, R0, R9, P0 ;  /* 0x0000000900007207 */ /* 0x000fca0000000000 */
[----:B------:R-:W-:-:S07]  /*0850*/  @!P4 SEL R9, R0, R9, P3 ;  /* 0x000000090009c207 */ /* 0x000fce0001800000 */
.L_x_9:
[----:B------:R-:W-:Y:S05]  /*0860*/  BSYNC.RECONVERGENT B0 ;  /* 0x0000000000007941 */ /* 0x000fea0003800200 */
.L_x_8:
[----:B------:R-:W-:Y:S01]  /*0870*/  DSETP.NEU.AND P0, PT, R24, 1, PT ;  /* 0x3ff000001800742a */ /* 0x000fe20003f0d000 */
[----:B------:R-:W-:Y:S01]  /*0880*/  BSSY.RECONVERGENT B0, `(.L_x_11) ;  /* 0x0000022000007945 */ /* 0x000fe20003800200 */
[----:B------:R-:W-:-:S04]  /*0890*/  DSETP.NEU.AND P3, PT, R6, RZ, PT ;  /* 0x000000ff0600722a */ /* 0x000fc80003f6d000 */
[----:B------:R-:W-:Y:S02]  /*08a0*/  FSEL R24, R8, RZ, P0 ;  /* 0x000000ff08187208 */ /* 0x000fe40000000000 */
[----:B------:R-:W-:Y:S02]  /*08b0*/  FSEL R8, R9, 1.875, P0 ;  /* 0x3ff0000009087808 */ /* 0x000fe40000000000 */
[----:B------:R-:W-:Y:S02]  /*08c0*/  FSEL R24, R24, RZ, P3 ;  /* 0x000000ff18187208 */ /* 0x000fe40001800000 */
[----:B------:R-:W-:-:S06]  /*08d0*/  FSEL R25, R8, 1.875, P3 ;  /* 0x3ff0000008197808 */ /* 0x000fcc0001800000 */
[----:B------:R-:W-:-:S06]  /*08e0*/  DSETP.NEU.AND P0, PT, R24, RZ, PT ;  /* 0x000000ff1800722a */ /* 0x000fcc0003f0d000 */
[----:B------:R-:W-:-:S08]  /*08f0*/  ISETP.GE.OR P3, PT, R7, RZ, P0 ;  /* 0x000000ff0700720c */ /* 0x000fd00000766670 */
[----:B------:R-:W-:Y:S01]  /*0900*/  @!P0 DSETP.NEU.AND P1, PT, |R6|, 0.5, !P2 ;  /* 0x3fe000000600842a */ /* 0x000fe2000572d200 */
[----:B------:R-:W-:-:S05]  /*0910*/  @!P0 IMAD.MOV.U32 R8, RZ, RZ, RZ ;  /* 0x000000ffff088224 */ /* 0x000fca00078e00ff */
        /* <DEDUP_REMOVED lines=12> */
.L_x_13:
[----:B------:R-:W0:Y:S01]  /*09e0*/  FRND.F64.TRUNC R10, R6 ;  /* 0x00000006000a7313 */ /* 0x000e22000030d800 */
[----:B------:R-:W-:Y:S01]  /*09f0*/  DADD R12, -RZ, -R8 ;  /* 0x00000000ff0c7229 */ /* 0x000fe20000000908 */
[----:B------:R-:W-:Y:S02]  /*0a00*/  ISETP.NE.U32.AND P0, PT, R3, RZ, PT ;  /* 0x000000ff0300720c */ /* 0x000fe40003f05070 */
[----:B------:R-:W-:Y:S02]  /*0a10*/  ISETP.GE.AND P2, PT, R25, RZ, PT ;  /* 0x000000ff1900720c */ /* 0x000fe40003f46270 */
[----:B------:R-:W-:-:S05]  /*0a20*/  ISETP.NE.AND.EX P0, PT, R4, -0x80000000, PT, P0 ;  /* 0x800000000400780c */ /* 0x000fca0003f05300 */
[-C--:B------:R-:W-:Y:S02]  /*0a30*/  FSEL R3, R12, R8.reuse, !P0 ;  /* 0x000000080c037208 */ /* 0x080fe40004000000 */
[-C--:B------:R-:W-:Y:S01]  /*0a40*/  FSEL R12, R13, R9.reuse, !P0 ;  /* 0x000000090d0c7208 */ /* 0x080fe20004000000 */
[----:B0-----:R-:W-:Y:S01]  /*0a50*/  DSETP.NEU.AND P3, PT, R6, R10, PT ;  /* 0x0000000a0600722a */ /* 0x001fe20003f6d000 */
[----:B------:R-:W-:Y:S02]  /*0a60*/  FSEL R8, R3, R8, !P2 ;  /* 0x0000000803087208 */ /* 0x000fe40005000000 */
[----:B------:R-:W-:-:S11]  /*0a70*/  FSEL R9, R12, R9, !P2 ;  /* 0x000000090c097208 */ /* 0x000fd60005000000 */
[----:B------:R-:W-:Y:S02]  /*0a80*/  @P3 FSEL R8, R8, RZ, P2 ;  /* 0x000000ff08083208 */ /* 0x000fe40001000000 */
[----:B------:R-:W-:-:S07]  /*0a90*/  @P3 FSEL R9, R9, -QNAN , P2 ;  /* 0xfff8000009093808 */ /* 0x000fce0001000000 */
.L_x_12:
[----:B------:R-:W-:Y:S05]  /*0aa0*/  BSYNC.RECONVERGENT B0 ;  /* 0x0000000000007941 */ /* 0x000fea0003800200 */
.L_x_11:
        /* <DEDUP_REMOVED lines=18> */
.L_x_16:
        /* <DEDUP_REMOVED lines=11> */
.L_x_15:
[----:B------:R-:W-:Y:S05]  /*0c80*/  BSYNC.RECONVERGENT B0 ;  /* 0x0000000000007941 */ /* 0x000fea0003800200 */
.L_x_14:
[----:B------:R-:W-:Y:S01]  /*0c90*/  DSETP.NEU.AND P0, PT, R24, 1, PT ;  /* 0x3ff000001800742a */ /* 0x000fe20003f0d000 */
[----:B------:R-:W0:Y:S01]  /*0ca0*/  LDCU.64 UR4, c[0x0][0x358] ;  /* 0x00006b00ff0477ac */ /* 0x000e220008000a00 */
[----:B------:R-:W-:Y:S01]  /*0cb0*/  DSETP.NEU.AND P1, PT, R6, RZ, PT ;  /* 0x000000ff0600722a */ /* 0x000fe20003f2d000 */
[----:B------:R-:W-:Y:S03]  /*0cc0*/  BSSY.RECONVERGENT B0, `(.L_x_17) ;  /* 0x000001e000007945 */ /* 0x000fe60003800200 */
[----:B------:R-:W-:Y:S02]  /*0cd0*/  FSEL R4, R8, RZ, P0 ;  /* 0x000000ff08047208 */ /* 0x000fe40000000000 */
[----:B------:R-:W-:Y:S02]  /*0ce0*/  FSEL R8, R9, 1.875, P0 ;  /* 0x3ff0000009087808 */ /* 0x000fe40000000000 */
[----:B------:R-:W-:-:S02]  /*0cf0*/  FSEL R4, R4, RZ, P1 ;  /* 0x000000ff04047208 */ /* 0x000fc40000800000 */
[----:B------:R-:W-:-:S06]  /*0d00*/  FSEL R5, R8, 1.875, P1 ;  /* 0x3ff0000008057808 */ /* 0x000fcc0000800000 */
[----:B------:R-:W-:-:S14]  /*0d10*/  DSETP.NEU.AND P0, PT, |R4|, +INF , PT ;  /* 0x7ff000000400742a */ /* 0x000fdc0003f0d200 */
[----:B------:R-:W-:Y:S01]  /*0d20*/  @!P0 DMUL R16, RZ, R4 ;  /* 0x00000004ff108228 */ /* 0x000fe20000000000 */
[----:B------:R-:W-:Y:S01]  /*0d30*/  @!P0 IMAD.MOV.U32 R0, RZ, RZ, 0x1 ;  /* 0x00000001ff008424 */ /* 0x000fe200078e00ff */
[----:B0-----:R-:W-:Y:S09]  /*0d40*/  @!P0 BRA `(.L_x_18) ;  /* 0x0000000000548947 */ /* 0x001ff20003800000 */
[----:B------:R-:W-:Y:S01]  /*0d50*/  UMOV UR6, 0x6dc9c883 ;  /* 0x6dc9c88300067882 */ /* 0x000fe20000000000 */
[----:B------:R-:W-:Y:S01]  /*0d60*/  UMOV UR7, 0x3fe45f30 ;  /* 0x3fe45f3000077882 */ /* 0x000fe20000000000 */
[C---:B------:R-:W-:Y:S01]  /*0d70*/  DSETP.GE.AND P0, PT, |R4|.reuse, 2.14748364800000000000e+09, PT ;  /* 0x41e000000400742a */ /* 0x040fe20003f06200 */
[----:B------:R-:W-:Y:S01]  /*0d80*/  BSSY.RECONVERGENT B1, `(.L_x_19) ;  /* 0x0000010000017945 */ /* 0x000fe20003800200 */
[----:B------:R-:W-:Y:S01]  /*0d90*/  DMUL R6, R4, UR6 ;  /* 0x0000000604067c28 */ /* 0x000fe20008000000 */
[----:B------:R-:W-:Y:S01]  /*0da0*/  UMOV UR6, 0x54442d18 ;  /* 0x54442d1800067882 */ /* 0x000fe20000000000 */
[----:B------:R-:W-:-:S04]  /*0db0*/  UMOV UR7, 0x3ff921fb ;  /* 0x3ff921fb00077882 */ /* 0x000fc80000000000 */
[----:B------:R-:W0:Y:S08]  /*0dc0*/  F2I.F64 R0, R6 ;  /* 0x0000000600007311 */ /* 0x000e300000301100 */
[----:B0-----:R-:W0:Y:S02]  /*0dd0*/  I2F.F64 R16, R0 ;  /* 0x0000000000107312 */ /* 0x001e240000201c00 */
[----:B0-----:R-:W-:Y:S01]  /*0de0*/  DFMA R8, R16, -UR6, R4 ;  /* 0x8000000610087c2b */ /* 0x001fe20008000004 */
[----:B------:R-:W-:Y:S01]  /*0df0*/  UMOV UR6, 0x33145c00 ;  /* 0x33145c0000067882 */ /* 0x000fe20000000000 */
[----:B------:R-:W-:-:S06]  /*0e00*/  UMOV UR7, 0x3c91a626 ;  /* 0x3c91a62600077882 */ /* 0x000fcc0000000000 */
[----:B------:R-:W-:Y:S01]  /*0e10*/  DFMA R8, R16, -UR6, R8 ;  /* 0x8000000610087c2b */ /* 0x000fe20008000008 */
[----:B------:R-:W-:Y:S01]  /*0e20*/  UMOV UR6, 0x252049c0 ;  /* 0x252049c000067882 */ /* 0x000fe20000000000 */
[----:B------:R-:W-:-:S06]  /*0e30*/  UMOV UR7, 0x397b839a ;  /* 0x397b839a00077882 */ /* 0x000fcc0000000000 */
[----:B------:R-:W-:Y:S01]  /*0e40*/  DFMA R16, R16, -UR6, R8 ;  /* 0x8000000610107c2b */ /* 0x000fe20008000008 */
[----:B------:R-:W-:Y:S10]  /*0e50*/  @!P0 BRA `(.L_x_20) ;  /* 0x0000000000088947 */ /* 0x000ff40003800000 */
[----:B------:R-:W-:-:S07]  /*0e60*/  MOV R12, 0xe80 ;  /* 0x00000e80000c7802 */ /* 0x000fce0000000f00 */
[----:B------:R-:W-:Y:S05]  /*0e70*/  CALL.REL.NOINC `($_Z6f_evalPddi$__internal_trig_reduction_slowpathd) ;  /* 0x00000014004c7944 */ /* 0x000fea0003c00000 */
.L_x_20:
[----:B------:R-:W-:Y:S05]  /*0e80*/  BSYNC.RECONVERGENT B1 ;  /* 0x0000000000017941 */ /* 0x000fea0003800200 */
.L_x_19:
[----:B------:R-:W-:-:S07]  /*0e90*/  VIADD R0, R0, 0x1 ;  /* 0x0000000100007836 */ /* 0x000fce0000000000 */
.L_x_18:
[----:B------:R-:W-:Y:S05]  /*0ea0*/  BSYNC.RECONVERGENT B0 ;  /* 0x0000000000007941 */ /* 0x000fea0003800200 */
.L_x_17:
[----:B------:R-:W0:Y:S01]  /*0eb0*/  LDCU.64 UR6, c[0x4][0x8] ;  /* 0x01000100ff0677ac */ /* 0x000e220008000a00 */
[----:B------:R-:W-:-:S05]  /*0ec0*/  IMAD.SHL.U32 R3, R0, 0x40, RZ ;  /* 0x0000004000037824 */ /* 0x000fca00078e00ff */
[----:B------:R-:W-:-:S04]  /*0ed0*/  LOP3.LUT R3, R3, 0x40, RZ, 0xc0, !PT ;  /* 0x0000004003037812 */ /* 0x000fc800078ec0ff */
[----:B0-----:R-:W-:-:S05]  /*0ee0*/  IADD3 R20, P0, PT, R3, UR6, RZ ;  /* 0x0000000603147c10 */ /* 0x001fca000ff1e0ff */
[----:B------:R-:W-:-:S05]  /*0ef0*/  IMAD.X R21, RZ, RZ, UR7, P0 ;  /* 0x00000007ff157e24 */ /* 0x000fca00080e06ff */
[----:B------:R-:W2:Y:S04]  /*0f00*/  LDG.E.128.CONSTANT R12, desc[UR4][R20.64] ;  /* 0x00000004140c7981 */ /* 0x000ea8000c1e9d00 */
[----:B------:R-:W3:Y:S04]  /*0f10*/  LDG.E.128.CONSTANT R8, desc[UR4][R20.64+0x10] ;  /* 0x0000100414087981 */ /* 0x000ee8000c1e9d00 */
[----:B------:R-:W4:Y:S01]  /*0f20*/  LDG.E.128.CONSTANT R4, desc[UR4][R20.64+0x20] ;  /* 0x0000200414047981 */ /* 0x000f22000c1e9d00 */
[----:B------:R-:W-:Y:S01]  /*0f30*/  LOP3.LUT R3, R0, 0x1, RZ, 0xc0, !PT ;  /* 0x0000000100037812 */ /* 0x000fe200078ec0ff */
[----:B------:R-:W-:Y:S01]  /*0f40*/  IMAD.MOV.U32 R22, RZ, RZ, 0x20fd8164 ;  /* 0x20fd8164ff167424 */ /* 0x000fe200078e00ff */
[----:B------:R-:W-:Y:S01]  /*0f50*/  DMUL R18, R16, R16 ;  /* 0x0000001010127228 */ /* 0x000fe20000000000 */
[----:B------:R-:W-:Y:S01]  /*0f60*/  UMOV UR6, 0xfefa39ef ;  /* 0xfefa39ef00067882 */ /* 0x000fe20000000000 */
[----:B------:R-:W-:Y:S01]  /*0f70*/  ISETP.NE.U32.AND P0, PT, R3, 0x1, PT ;  /* 0x000000010300780c */ /* 0x000fe20003f05070 */
[----:B------:R-:W-:Y:S01]  /*0f80*/  IMAD.MOV.U32 R3, RZ, RZ, 0x3da8ff83 ;  /* 0x3da8ff83ff037424 */ /* 0x000fe200078e00ff */
[----:B------:R-:W-:Y:S01]  /*0f90*/  UMOV UR7, 0x3fe62e42 ;  /* 0x3fe62e4200077882 */ /* 0x000fe20000000000 */
[----:B------:R-:W-:Y:S01]  /*0fa0*/  BSSY.RECONVERGENT B0, `(.L_x_21) ;  /* 0x0000049000007945 */ /* 0x000fe20003800200 */
[----:B------:R-:W-:-:S02]  /*0fb0*/  FSEL R22, R22, -8.06006814911005101289e+34, !P0 ;  /* 0xf9785eba16167808 */ /* 0x000fc40004000000 */
[----:B------:R-:W-:-:S06]  /*0fc0*/  FSEL R23, -R3, 0.11223486810922622681, !P0 ;  /* 0x3de5db6503177808 */ /* 0x000fcc0004000100 */
[----:B--2---:R-:W-:-:S08]  /*0fd0*/  DFMA R12, R18, R22, R12 ;  /* 0x00000016120c722b */ /* 0x004fd0000000000c */
[----:B------:R-:W-:-:S08]  /*0fe0*/  DFMA R12, R18, R12, R14 ;  /* 0x0000000c120c722b */ /* 0x000fd0000000000e */
[----:B---3--:R-:W-:-:S08]  /*0ff0*/  DFMA R8, R18, R12, R8 ;  /* 0x0000000c1208722b */ /* 0x008fd00000000008 */
[----:B------:R-:W-:-:S08]  /*1000*/  DFMA R8, R18, R8, R10 ;  /* 0x000000081208722b */ /* 0x000fd0000000000a */
[----:B----4-:R-:W-:Y:S01]  /*1010*/  DFMA R4, R18, R8, R4 ;  /* 0x000000081204722b */ /* 0x010fe20000000004 */
[----:B------:R-:W-:Y:S02]  /*1020*/  IMAD.MOV.U32 R8, RZ, RZ, 0x652b82fe ;  /* 0x652b82feff087424 */ /* 0x000fe400078e00ff */
[----:B------:R-:W-:-:S05]  /*1030*/  IMAD.MOV.U32 R9, RZ, RZ, 0x3ff71547 ;  /* 0x3ff71547ff097424 */ /* 0x000fca00078e00ff */
[----:B------:R-:W-:-:S08]  /*1040*/  DFMA R4, R18, R4, R6 ;  /* 0x000000041204722b */ /* 0x000fd00000000006 */
[----:B------:R-:W-:Y:S02]  /*1050*/  DFMA R16, R4, R16, R16 ;  /* 0x000000100410722b */ /* 0x000fe40000000010 */
[----:B------:R-:W-:-:S10]  /*1060*/  DFMA R4, R18, R4, 1 ;  /* 0x3ff000001204742b */ /* 0x000fd40000000004 */
[----:B------:R-:W-:Y:S02]  /*1070*/  FSEL R6, R4, R16, !P0 ;  /* 0x0000001004067208 */ /* 0x000fe40004000000 */
[----:B------:R-:W-:Y:S02]  /*1080*/  FSEL R7, R5, R17, !P0 ;  /* 0x0000001105077208 */ /* 0x000fe40004000000 */
[----:B------:R-:W-:-:S04]  /*1090*/  LOP3.LUT P0, RZ, R0, 0x2, RZ, 0xc0, !PT ;  /* 0x0000000200ff7812 */ /* 0x000fc8000780c0ff */
[----:B------:R-:W-:-:S10]  /*10a0*/  DADD R4, RZ, -R6 ;  /* 0x00000000ff047229 */ /* 0x000fd40000000806 */
[----:B------:R-:W-:Y:S02]  /*10b0*/  FSEL R4, R6, R4, !P0 ;  /* 0x0000000406047208 */ /* 0x000fe40004000000 */
[----:B------:R-:W-:-:S04]  /*10c0*/  FSEL R5, R7, R5, !P0 ;  /* 0x0000000507057208 */ /* 0x000fc80004000000 */
[----:B------:R-:W-:Y:S02]  /*10d0*/  FSETP.GEU.AND P0, PT, |R5|, 4.1917929649353027344, PT ;  /* 0x4086232b0500780b */ /* 0x000fe40003f0e200 */
[----:B------:R-:W-:-:S08]  /*10e0*/  DFMA R6, R4, R8, 6.75539944105574400000e+15 ;  /* 0x433800000406742b */ /* 0x000fd00000000008 */
[----:B------:R-:W-:-:S08]  /*10f0*/  DADD R8, R6, -6.75539944105574400000e+15 ;  /* 0xc338000006087429 */ /* 0x000fd00000000000 */
[----:B------:R-:W-:Y:S01]  /*1100*/  DFMA R10, R8, -UR6, R4 ;  /* 0x80000006080a7c2b */ /* 0x000fe20008000004 */
[----:B------:R-:W-:Y:S01]  /*1110*/  UMOV UR6, 0x3b39803f ;  /* 0x3b39803f00067882 */ /* 0x000fe20000000000 */
[----:B------:R-:W-:-:S06]  /*1120*/  UMOV UR7, 0x3c7abc9e ;  /* 0x3c7abc9e00077882 */ /* 0x000fcc0000000000 */
[----:B------:R-:W-:Y:S01]  /*1130*/  DFMA R8, R8, -UR6, R10 ;  /* 0x8000000608087c2b */ /* 0x000fe2000800000a */
[----:B------:R-:W-:Y:S01]  /*1140*/  UMOV UR6, 0x69ce2bdf ;  /* 0x69ce2bdf00067882 */ /* 0x000fe20000000000 */
[----:B------:R-:W-:Y:S01]  /*1150*/  IMAD.MOV.U32 R10, RZ, RZ, -0x35dec16 ;  /* 0xfca213eaff0a7424 */ /* 0x000fe200078e00ff */
[----:B------:R-:W-:Y:S01]  /*1160*/  UMOV UR7, 0x3e5ade15 ;  /* 0x3e5ade1500077882 */ /* 0x000fe20000000000 */
[----:B------:R-:W-:-:S06]  /*1170*/  IMAD.MOV.U32 R11, RZ, RZ, 0x3e928af3 ;  /* 0x3e928af3ff0b7424 */ /* 0x000fcc00078e00ff */
[----:B------:R-:W-:Y:S01]  /*1180*/  DFMA R10, R8, UR6, R10 ;  /* 0x00000006080a7c2b */ /* 0x000fe2000800000a */
[----:B------:R-:W-:Y:S01]  /*1190*/  UMOV UR6, 0x62401315 ;  /* 0x6240131500067882 */ /* 0x000fe20000000000 */
[----:B------:R-:W-:-:S06]  /*11a0*/  UMOV UR7, 0x3ec71dee ;  /* 0x3ec71dee00077882 */ /* 0x000fcc0000000000 */
[----:B------:R-:W-:Y:S01]  /*11b0*/  DFMA R10, R8, R10, UR6 ;  /* 0x00000006080a7e2b */ /* 0x000fe2000800000a */
        /* <DEDUP_REMOVED lines=20> */
[----:B------:R-:W-:-:S08]  /*1300*/  DFMA R10, R8, R10, UR6 ;  /* 0x00000006080a7e2b */ /* 0x000fd0000800000a */
[----:B------:R-:W-:-:S08]  /*1310*/  DFMA R10, R8, R10, 1 ;  /* 0x3ff00000080a742b */ /* 0x000fd0000000000a */
[----:B------:R-:W-:-:S10]  /*1320*/  DFMA R10, R8, R10, 1 ;  /* 0x3ff00000080a742b */ /* 0x000fd4000000000a */
[----:B------:R-:W-:Y:S02]  /*1330*/  IMAD R9, R6, 0x100000, R11 ;  /* 0x0010000006097824 */ /* 0x000fe400078e020b */
[----:B------:R-:W-:Y:S01]  /*1340*/  IMAD.MOV.U32 R8, RZ, RZ, R10 ;  /* 0x000000ffff087224 */ /* 0x000fe200078e000a */
[----:B------:R-:W-:Y:S06]  /*1350*/  @!P0 BRA `(.L_x_22) ;  /* 0x0000000000348947 */ /* 0x000fec0003800000 */
[----:B------:R-:W-:Y:S01]  /*1360*/  FSETP.GEU.AND P1, PT, |R5|, 4.2275390625, PT ;  /* 0x408748000500780b */ /* 0x000fe20003f2e200 */
[C---:B------:R-:W-:Y:S02]  /*1370*/  DADD R8, R4.reuse, +INF ;  /* 0x7ff0000004087429 */ /* 0x040fe40000000000 */
[----:B------:R-:W-:-:S08]  /*1380*/  DSETP.GEU.AND P0, PT, R4, RZ, PT ;  /* 0x000000ff0400722a */ /* 0x000fd00003f0e000 */
[----:B------:R-:W-:Y:S02]  /*1390*/  FSEL R8, R8, RZ, P0 ;  /* 0x000000ff08087208 */ /* 0x000fe40000000000 */
[----:B------:R-:W-:Y:S01]  /*13a0*/  @!P1 LEA.HI R0, R6, R6, RZ, 0x1 ;  /* 0x0000000606009211 */ /* 0x000fe200078f08ff */
[----:B------:R-:W-:Y:S01]  /*13b0*/  @!P1 IMAD.MOV.U32 R4, RZ, RZ, R10 ;  /* 0x000000ffff049224 */ /* 0x000fe200078e000a */
[----:B------:R-:W-:Y:S02]  /*13c0*/  FSEL R9, R9, RZ, P0 ;  /* 0x000000ff09097208 */ /* 0x000fe40000000000 */
[----:B------:R-:W-:-:S05]  /*13d0*/  @!P1 SHF.R.S32.HI R5, RZ, 0x1, R0 ;  /* 0x00000001ff059819 */ /* 0x000fca0000011400 */
[----:B------:R-:W-:Y:S02]  /*13e0*/  @!P1 IMAD.IADD R6, R6, 0x1, -R5 ;  /* 0x0000000106069824 */ /* 0x000fe400078e0a05 */
[----:B------:R-:W-:-:S03]  /*13f0*/  @!P1 IMAD R5, R5, 0x100000, R11 ;  /* 0x0010000005059824 */ /* 0x000fc600078e020b */
[----:B------:R-:W-:Y:S01]  /*1400*/  @!P1 LEA R7, R6, 0x3ff00000, 0x14 ;  /* 0x3ff0000006079811 */ /* 0x000fe200078ea0ff */
[----:B------:R-:W-:-:S06]  /*1410*/  @!P1 IMAD.MOV.U32 R6, RZ, RZ, RZ ;  /* 0x000000ffff069224 */ /* 0x000fcc00078e00ff */
[----:B------:R-:W-:-:S11]  /*1420*/  @!P1 DMUL R8, R4, R6 ;  /* 0x0000000604089228 */ /* 0x000fd60000000000 */
.L_x_22:
[----:B------:R-:W-:Y:S05]  /*1430*/  BSYNC.RECONVERGENT B0 ;  /* 0x0000000000007941 */ /* 0x000fea0003800200 */
.L_x_21:
[----:B------:R-:W0:Y:S01]  /*1440*/  MUFU.RSQ64H R5, R9 ;  /* 0x0000000900057308 */ /* 0x000e220000001c00 */
[----:B------:R-:W-:Y:S01]  /*1450*/  VIADD R4, R9, 0xfcb00000 ;  /* 0xfcb0000009047836 */ /* 0x000fe20000000000 */
[----:B------:R-:W-:Y:S01]  /*1460*/  BSSY.RECONVERGENT B0, `(.L_x_23) ;  /* 0x0000013000007945 */ /* 0x000fe20003800200 */
[----:B------:R-:W-:Y:S02]  /*1470*/  IMAD.MOV.U32 R10, RZ, RZ, 0x0 ;  /* 0x00000000ff0a7424 */ /* 0x000fe400078e00ff */
[----:B------:R-:W-:Y:S01]  /*1480*/  IMAD.MOV.U32 R11, RZ, RZ, 0x3fd80000 ;  /* 0x3fd80000ff0b7424 */ /* 0x000fe200078e00ff */
[----:B------:R-:W-:Y:S01]  /*1490*/  ISETP.GE.U32.AND P0, PT, R4, 0x7ca00000, PT ;  /* 0x7ca000000400780c */ /* 0x000fe20003f06070 */
[----:B0-----:R-:W-:-:S08]  /*14a0*/  DMUL R6, R4, R4 ;  /* 0x0000000404067228 */ /* 0x001fd00000000000 */
[----:B------:R-:W-:-:S08]  /*14b0*/  DFMA R6, -R6, R8, 1 ;  /* 0x3ff000000606742b */ /* 0x000fd00000000108 */
[----:B------:R-:W-:Y:S02]  /*14c0*/  DFMA R10, R6, R10, 0.5 ;  /* 0x3fe00000060a742b */ /* 0x000fe4000000000a */
[----:B------:R-:W-:-:S08]  /*14d0*/  DMUL R6, R4, R6 ;  /* 0x0000000604067228 */ /* 0x000fd00000000000 */
[----:B------:R-:W-:-:S08]  /*14e0*/  DFMA R14, R10, R6, R4 ;  /* 0x000000060a0e722b */ /* 0x000fd00000000004 */
[----:B------:R-:W-:Y:S02]  /*14f0*/  DMUL R6, R14, R8 ;  /* 0x000000080e067228 */ /* 0x000fe40000000000 */
[----:B------:R-:W-:Y:S02]  /*1500*/  VIADD R13, R15, 0xfff00000 ;  /* 0xfff000000f0d7836 */ /* 0x000fe40000000000 */
[----:B------:R-:W-:-:S04]  /*1510*/  IMAD.MOV.U32 R12, RZ, RZ, R14 ;  /* 0x000000ffff0c7224 */ /* 0x000fc800078e000e */
[----:B------:R-:W-:-:S08]  /*1520*/  DFMA R16, R6, -R6, R8 ;  /* 0x800000060610722b */ /* 0x000fd00000000008 */
[----:B------:R-:W-:Y:S01]  /*1530*/  DFMA R10, R16, R12, R6 ;  /* 0x0000000c100a722b */ /* 0x000fe20000000006 */
[----:B------:R-:W-:Y:S10]  /*1540*/  @!P0 BRA `(.L_x_24) ;  /* 0x0000000000108947 */ /* 0x000ff40003800000 */
[----:B------:R-:W-:Y:S01]  /*1550*/  IMAD.MOV.U32 R10, RZ, RZ, R8 ;  /* 0x000000ffff0a7224 */ /* 0x000fe200078e0008 */
[----:B------:R-:W-:Y:S01]  /*1560*/  MOV R0, 0x1590 ;  /* 0x0000159000007802 */ /* 0x000fe20000000f00 */
[----:B------:R-:W-:-:S07]  /*1570*/  IMAD.MOV.U32 R11, RZ, RZ, R9 ;  /* 0x000000ffff0b7224 */ /* 0x000fce00078e0009 */
[----:B------:R-:W-:Y:S05]  /*1580*/  CALL.REL.NOINC `($__internal_0_$__cuda_sm20_dsqrt_rn_f64_mediumpath_v1) ;  /* 0x0000000000147944 */ /* 0x000fea0003c00000 */
.L_x_24:
[----:B------:R-:W-:Y:S05]  /*1590*/  BSYNC.RECONVERGENT B0 ;  /* 0x0000000000007941 */ /* 0x000fea0003800200 */
.L_x_23:
[----:B------:R-:W0:Y:S02]  /*15a0*/  LDC.64 R4, c[0x0][0x380] ;  /* 0x0000e000ff047b82 */ /* 0x000e240000000a00 */
[----:B0-----:R-:W-:-:S05]  /*15b0*/  IMAD.WIDE R2, R2, 0x8, R4 ;  /* 0x0000000802027825 */ /* 0x001fca00078e0204 */
[----:B------:R-:W-:Y:S01]  /*15c0*/  STG.E.64 desc[UR4][R2.64], R10 ;  /* 0x0000000a02007986 */ /* 0x000fe2000c101b04 */
[----:B------:R-:W-:Y:S05]  /*15d0*/  EXIT ;  /* 0x000000000000794d */ /* 0x000fea0003800000 */
        .weak           $__internal_0_$__cuda_sm20_dsqrt_rn_f64_mediumpath_v1
        .type           $__internal_0_$__cuda_sm20_dsqrt_rn_f64_mediumpath_v1,@function
        .size           $__internal_0_$__cuda_sm20_dsqrt_rn_f64_mediumpath_v1,($_Z6f_evalPddi$__internal_accurate_pow - $__internal_0_$__cuda_sm20_dsqrt_rn_f64_mediumpath_v1)
$__internal_0_$__cuda_sm20_dsqrt_rn_f64_mediumpath_v1:
[----:B------:R-:W-:Y:S01]  /*15e0*/  ISETP.GE.U32.AND P0, PT, R4, -0x3400000, PT ;  /* 0xfcc000000400780c */ /* 0x000fe20003f06070 */
[----:B------:R-:W-:Y:S01]  /*15f0*/  BSSY.RECONVERGENT B1, `(.L_x_25) ;  /* 0x0000026000017945 */ /* 0x000fe20003800200 */
[----:B------:R-:W-:Y:S02]  /*1600*/  IMAD.MOV.U32 R12, RZ, RZ, R14 ;  /* 0x000000ffff0c7224 */ /* 0x000fe400078e000e */
[----:B------:R-:W-:Y:S02]  /*1610*/  IMAD.MOV.U32 R4, RZ, RZ, R16 ;  /* 0x000000ffff047224 */ /* 0x000fe400078e0010 */
[----:B------:R-:W-:-:S07]  /*1620*/  IMAD.MOV.U32 R5, RZ, RZ, R17 ;  /* 0x000000ffff057224 */ /* 0x000fce00078e0011 */
[----:B------:R-:W-:Y:S05]  /*1630*/  @!P0 BRA `(.L_x_26) ;  /* 0x0000000000208947 */ /* 0x000fea0003800000 */
[----:B------:R-:W-:-:S10]  /*1640*/  DFMA.RM R4, R4, R12, R6 ;  /* 0x0000000c0404722b */ /* 0x000fd40000004006 */
[----:B------:R-:W-:-:S05]  /*1650*/  IADD3 R8, P0, PT, R4, 0x1, RZ ;  /* 0x0000000104087810 */ /* 0x000fca0007f1e0ff */
[----:B------:R-:W-:-:S06]  /*1660*/  IMAD.X R9, RZ, RZ, R5, P0 ;  /* 0x000000ffff097224 */ /* 0x000fcc00000e0605 */
[----:B------:R-:W-:-:S08]  /*1670*/  DFMA.RP R6, -R4, R8, R10 ;  /* 0x000000080406722b */ /* 0x000fd0000000810a */
[----:B------:R-:W-:-:S06]  /*1680*/  DSETP.GT.AND P0, PT, R6, RZ, PT ;  /* 0x000000ff0600722a */ /* 0x000fcc0003f04000 */
[----:B------:R-:W-:Y:S02]  /*1690*/  FSEL R4, R8, R4, P0 ;  /* 0x0000000408047208 */ /* 0x000fe40000000000 */
[----:B------:R-:W-:Y:S01]  /*16a0*/  FSEL R5, R9, R5, P0 ;  /* 0x0000000509057208 */ /* 0x000fe20000000000 */
[----:B------:R-:W-:Y:S06]  /*16b0*/  BRA `(.L_x_27) ;  /* 0x0000000000647947 */ /* 0x000fec0003800000 */
.L_x_26:
[----:B------:R-:W-:-:S14]  /*16c0*/  DSETP.NE.AND P0, PT, R10, RZ, PT ;  /* 0x000000ff0a00722a */ /* 0x000fdc0003f05000 */
[----:B------:R-:W-:Y:S05]  /*16d0*/  @!P0 BRA `(.L_x_28) ;  /* 0x0000000000588947 */ /* 0x000fea0003800000 */
[----:B------:R-:W-:-:S13]  /*16e0*/  ISETP.GE.AND P0, PT, R11, RZ, PT ;  /* 0x000000ff0b00720c */ /* 0x000fda0003f06270 */
[----:B------:R-:W-:Y:S02]  /*16f0*/  @!P0 IMAD.MOV.U32 R4, RZ, RZ, 0x0 ;  /* 0x00000000ff048424 */ /* 0x000fe400078e00ff */
[----:B------:R-:W-:Y:S01]  /*1700*/  @!P0 IMAD.MOV.U32 R5, RZ, RZ, -0x80000 ;  /* 0xfff80000ff058424 */ /* 0x000fe200078e00ff */
[----:B------:R-:W-:Y:S06]  /*1710*/  @!P0 BRA `(.L_x_27) ;  /* 0x00000000004c8947 */ /* 0x000fec0003800000 */
[----:B------:R-:W-:-:S13]  /*1720*/  ISETP.GT.AND P0, PT, R11, 0x7fefffff, PT ;  /* 0x7fefffff0b00780c */ /* 0x000fda0003f04270 */
[----:B------:R-:W-:Y:S05]  /*1730*/  @P0 BRA `(.L_x_28) ;  /* 0x0000000000400947 */ /* 0x000fea0003800000 */
[----:B------:R-:W-:Y:S01]  /*1740*/  DMUL R4, R10, 8.11296384146066816958e+31 ;  /* 0x469000000a047828 */ /* 0x000fe20000000000 */
[----:B------:R-:W-:Y:S02]  /*1750*/  IMAD.MOV.U32 R6, RZ, RZ, RZ ;  /* 0x000000ffff067224 */ /* 0x000fe400078e00ff */
[----:B------:R-:W-:Y:S02]  /*1760*/  IMAD.MOV.U32 R10, RZ, RZ, 0x0 ;  /* 0x00000000ff0a7424 */ /* 0x000fe400078e00ff */
[----:B------:R-:W-:Y:S01]  /*1770*/  IMAD.MOV.U32 R11, RZ, RZ, 0x3fd80000 ;  /* 0x3fd80000ff0b7424 */ /* 0x000fe200078e00ff */
[----:B------:R-:W0:Y:S02]  /*1780*/  MUFU.RSQ64H R7, R5 ;  /* 0x0000000500077308 */ /* 0x000e240000001c00 */
[----:B0-----:R-:W-:-:S08]  /*1790*/  DMUL R8, R6, R6 ;  /* 0x0000000606087228 */ /* 0x001fd00000000000 */
[----:B------:R-:W-:-:S08]  /*17a0*/  DFMA R8, R4, -R8, 1 ;  /* 0x3ff000000408742b */ /* 0x000fd00000000808 */
[----:B------:R-:W-:Y:S02]  /*17b0*/  DFMA R10, R8, R10, 0.5 ;  /* 0x3fe00000080a742b */ /* 0x000fe4000000000a */
[----:B------:R-:W-:-:S08]  /*17c0*/  DMUL R8, R6, R8 ;  /* 0x0000000806087228 */ /* 0x000fd00000000000 */
[----:B------:R-:W-:-:S08]  /*17d0*/  DFMA R8, R10, R8, R6 ;  /* 0x000000080a08722b */ /* 0x000fd00000000006 */
[----:B------:R-:W-:Y:S02]  /*17e0*/  DMUL R6, R4, R8 ;  /* 0x0000000804067228 */ /* 0x000fe40000000000 */
[----:B------:R-:W-:-:S06]  /*17f0*/  VIADD R9, R9, 0xfff00000 ;  /* 0xfff0000009097836 */ /* 0x000fcc0000000000 */
[----:B------:R-:W-:-:S08]  /*1800*/  DFMA R10, R6, -R6, R4 ;  /* 0x80000006060a722b */ /* 0x000fd00000000004 */
[----:B------:R-:W-:-:S10]  /*1810*/  DFMA R4, R8, R10, R6 ;  /* 0x0000000a0804722b */ /* 0x000fd40000000006 */
[----:B------:R-:W-:Y:S01]  /*1820*/  VIADD R5, R5, 0xfcb00000 ;  /* 0xfcb0000005057836 */ /* 0x000fe20000000000 */
[----:B------:R-:W-:Y:S06]  /*1830*/  BRA `(.L_x_27) ;  /* 0x0000000000047947 */ /* 0x000fec0003800000 */
.L_x_28:
[----:B------:R-:W-:-:S11]  /*1840*/  DADD R4, R10, R10 ;  /* 0x000000000a047229 */ /* 0x000fd6000000000a */
.L_x_27:
[----:B------:R-:W-:Y:S05]  /*1850*/  BSYNC.RECONVERGENT B1 ;  /* 0x0000000000017941 */ /* 0x000fea0003800200 */
.L_x_25:
[----:B------:R-:W-:Y:S02]  /*1860*/  IMAD.MOV.U32 R10, RZ, RZ, R4 ;  /* 0x000000ffff0a7224 */ /* 0x000fe400078e0004 */
[----:B------:R-:W-:Y:S02]  /*1870*/  IMAD.MOV.U32 R11, RZ, RZ, R5 ;  /* 0x000000ffff0b7224 */ /* 0x000fe400078e0005 */
[----:B------:R-:W-:Y:S02]  /*1880*/  IMAD.MOV.U32 R4, RZ, RZ, R0 ;  /* 0x000000ffff047224 */ /* 0x000fe400078e0000 */
[----:B------:R-:W-:-:S04]  /*1890*/  IMAD.MOV.U32 R5, RZ, RZ, 0x0 ;  /* 0x00000000ff057424 */ /* 0x000fc800078e00ff */
[----:B------:R-:W-:Y:S05]  /*18a0*/  RET.REL.NODEC R4 `(_Z6f_evalPddi) ;  /* 0xffffffe404d47950 */ /* 0x000fea0003c3ffff */
        .type           $_Z6f_evalPddi$__internal_accurate_pow,@function
        .size           $_Z6f_evalPddi$__internal_accurate_pow,($_Z6f_evalPddi$__internal_trig_reduction_slowpathd - $_Z6f_evalPddi$__internal_accurate_pow)
$_Z6f_evalPddi$__internal_accurate_pow:
[----:B------:R-:W-:Y:S01]  /*18b0*/  ISETP.GT.U32.AND P0, PT, R27, 0xfffff, PT ;  /* 0x000fffff1b00780c */ /* 0x000fe20003f04070 */
[----:B------:R-:W-:Y:S01]  /*18c0*/  IMAD.MOV.U32 R8, RZ, RZ, R10 ;  /* 0x000000ffff087224 */ /* 0x000fe200078e000a */
[----:B------:R-:W-:Y:S01]  /*18d0*/  UMOV UR4, 0x7d2cafe2 ;  /* 0x7d2cafe200047882 */ /* 0x000fe20000000000 */
[----:B------:R-:W-:Y:S01]  /*18e0*/  IMAD.MOV.U32 R9, RZ, RZ, R27 ;  /* 0x000000ffff097224 */ /* 0x000fe200078e001b */
[----:B------:R-:W-:Y:S01]  /*18f0*/  UMOV UR5, 0x3eb0f5ff ;  /* 0x3eb0f5ff00057882 */ /* 0x000fe20000000000 */
[----:B------:R-:W-:Y:S01]  /*1900*/  IMAD.MOV.U32 R14, RZ, RZ, RZ ;  /* 0x000000ffff0e7224 */ /* 0x000fe200078e00ff */
[----:B------:R-:W-:Y:S01]  /*1910*/  UMOV UR6, 0x3b39803f ;  /* 0x3b39803f00067882 */ /* 0x000fe20000000000 */
[----:B------:R-:W-:Y:S01]  /*1920*/  IMAD.MOV.U32 R12, RZ, RZ, 0x41ad3b5a ;  /* 0x41ad3b5aff0c7424 */ /* 0x000fe200078e00ff */
[----:B------:R-:W-:Y:S01]  /*1930*/  UMOV UR7, 0x3c7abc9e ;  /* 0x3c7abc9e00077882 */ /* 0x000fe20000000000 */
[----:B------:R-:W-:-:S04]  /*1940*/  IMAD.MOV.U32 R13, RZ, RZ, 0x3ed0f5d2 ;  /* 0x3ed0f5d2ff0d7424 */ /* 0x000fc800078e00ff */
[----:B------:R-:W-:Y:S01]  /*1950*/  @!P0 DMUL R22, R8, 1.80143985094819840000e+16 ;  /* 0x4350000008168828 */ /* 0x000fe20000000000 */
[--C-:B------:R-:W-:Y:S01]  /*1960*/  IMAD.MOV.U32 R8, RZ, RZ, R27.reuse ;  /* 0x000000ffff087224 */ /* 0x100fe200078e001b */
[----:B------:R-:W-:-:S08]  /*1970*/  SHF.R.U32.HI R27, RZ, 0x14, R27 ;  /* 0x00000014ff1b7819 */ /* 0x000fd0000001161b */
[----:B------:R-:W-:Y:S01]  /*1980*/  @!P0 IMAD.MOV.U32 R8, RZ, RZ, R23 ;  /* 0x000000ffff088224 */ /* 0x000fe200078e0017 */
[----:B------:R-:W-:Y:S01]  /*1990*/  @!P0 LEA.HI R27, R23, 0xffffffca, RZ, 0xc ;  /* 0xffffffca171b8811 */ /* 0x000fe200078f60ff */
[----:B------:R-:W-:-:S03]  /*19a0*/  @!P0 IMAD.MOV.U32 R10, RZ, RZ, R22 ;  /* 0x000000ffff0a8224 */ /* 0x000fc600078e0016 */
[----:B------:R-:W-:-:S04]  /*19b0*/  LOP3.LUT R8, R8, 0x800fffff, RZ, 0xc0, !PT ;  /* 0x800fffff08087812 */ /* 0x000fc800078ec0ff */
[----:B------:R-:W-:-:S04]  /*19c0*/  LOP3.LUT R11, R8, 0x3ff00000, RZ, 0xfc, !PT ;  /* 0x3ff00000080b7812 */ /* 0x000fc800078efcff */
[----:B------:R-:W-:-:S13]  /*19d0*/  ISETP.GE.U32.AND P2, PT, R11, 0x3ff6a09f, PT ;  /* 0x3ff6a09f0b00780c */ /* 0x000fda0003f46070 */
[----:B------:R-:W-:-:S04]  /*19e0*/  @P2 VIADD R9, R11, 0xfff00000 ;  /* 0xfff000000b092836 */ /* 0x000fc80000000000 */
[----:B------:R-:W-:-:S06]  /*19f0*/  @P2 IMAD.MOV.U32 R11, RZ, RZ, R9 ;  /* 0x000000ffff0b2224 */ /* 0x000fcc00078e0009 */
[C---:B------:R-:W-:Y:S02]  /*1a00*/  DADD R16, R10.reuse, 1 ;  /* 0x3ff000000a107429 */ /* 0x040fe40000000000 */
[----:B------:R-:W-:-:S04]  /*1a10*/  DADD R10, R10, -1 ;  /* 0xbff000000a0a7429 */ /* 0x000fc80000000000 */
[----:B------:R-:W0:Y:S02]  /*1a20*/  MUFU.RCP64H R15, R17 ;  /* 0x00000011000f7308 */ /* 0x000e240000001800 */
[----:B0-----:R-:W-:-:S08]  /*1a30*/  DFMA R8, -R16, R14, 1 ;  /* 0x3ff000001008742b */ /* 0x001fd0000000010e */
[----:B------:R-:W-:-:S08]  /*1a40*/  DFMA R8, R8, R8, R8 ;  /* 0x000000080808722b */ /* 0x000fd00000000008 */
[----:B------:R-:W-:-:S08]  /*1a50*/  DFMA R14, R14, R8, R14 ;  /* 0x000000080e0e722b */ /* 0x000fd0000000000e */
[----:B------:R-:W-:-:S08]  /*1a60*/  DMUL R8, R10, R14 ;  /* 0x0000000e0a087228 */ /* 0x000fd00000000000 */
[----:B------:R-:W-:-:S08]  /*1a70*/  DFMA R8, R10, R14, R8 ;  /* 0x0000000e0a08722b */ /* 0x000fd00000000008 */
[----:B------:R-:W-:-:S08]  /*1a80*/  DMUL R18, R8, R8 ;  /* 0x0000000808127228 */ /* 0x000fd00000000000 */
[----:B------:R-:W-:Y:S01]  /*1a90*/  DFMA R12, R18, UR4, R12 ;  /* 0x00000004120c7c2b */ /* 0x000fe2000800000c */
[----:B------:R-:W-:Y:S01]  /*1aa0*/  UMOV UR4, 0x75488a3f ;  /* 0x75488a3f00047882 */ /* 0x000fe20000000000 */
[----:B------:R-:W-:-:S06]  /*1ab0*/  UMOV UR5, 0x3ef3b20a ;  /* 0x3ef3b20a00057882 */ /* 0x000fcc0000000000 */
[----:B------:R-:W-:Y:S01]  /*1ac0*/  DFMA R16, R18, R12, UR4 ;  /* 0x0000000412107e2b */ /* 0x000fe2000800000c */
[----:B------:R-:W-:Y:S01]  /*1ad0*/  UMOV UR4, 0xe4faecd5 ;  /* 0xe4faecd500047882 */ /* 0x000fe20000000000 */
[----:B------:R-:W-:Y:S01]  /*1ae0*/  UMOV UR5, 0x3f1745cd ;  /* 0x3f1745cd00057882 */ /* 0x000fe20000000000 */
[----:B------:R-:W-:-:S05]  /*1af0*/  DADD R12, R10, -R8 ;  /* 0x000000000a0c7229 */ /* 0x000fca0000000808 */
[----:B------:R-:W-:Y:S01]  /*1b00*/  DFMA R16, R18, R16, UR4 ;  /* 0x0000000412107e2b */ /* 0x000fe20008000010 */
[----:B------:R-:W-:Y:S01]  /*1b10*/  UMOV UR4, 0x258a578b ;  /* 0x258a578b00047882 */ /* 0x000fe20000000000 */
[----:B------:R-:W-:Y:S01]  /*1b20*/  UMOV UR5, 0x3f3c71c7 ;  /* 0x3f3c71c700057882 */ /* 0x000fe20000000000 */
[----:B------:R-:W-:-:S05]  /*1b30*/  DADD R12, R12, R12 ;  /* 0x000000000c0c7229 */ /* 0x000fca000000000c */
[----:B------:R-:W-:Y:S01]  /*1b40*/  DFMA R16, R18, R16, UR4 ;  /* 0x0000000412107e2b */ /* 0x000fe20008000010 */
[----:B------:R-:W-:Y:S01]  /*1b50*/  UMOV UR4, 0x9242b910 ;  /* 0x9242b91000047882 */ /* 0x000fe20000000000 */
[----:B------:R-:W-:Y:S01]  /*1b60*/  UMOV UR5, 0x3f624924 ;  /* 0x3f62492400057882 */ /* 0x000fe20000000000 */
[----:B------:R-:W-:-:S05]  /*1b70*/  DFMA R12, R10, -R8, R12 ;  /* 0x800000080a0c722b */ /* 0x000fca000000000c */
[----:B------:R-:W-:Y:S01]  /*1b80*/  DFMA R16, R18, R16, UR4 ;  /* 0x0000000412107e2b */ /* 0x000fe20008000010 */
[----:B------:R-:W-:Y:S01]  /*1b90*/  UMOV UR4, 0x99999dfb ;  /* 0x99999dfb00047882 */ /* 0x000fe20000000000 */
[----:B------:R-:W-:Y:S01]  /*1ba0*/  UMOV UR5, 0x3f899999 ;  /* 0x3f89999900057882 */ /* 0x000fe20000000000 */
[----:B------:R-:W-:-:S05]  /*1bb0*/  DMUL R12, R14, R12 ;  /* 0x0000000c0e0c7228 */ /* 0x000fca0000000000 */
[----:B------:R-:W-:Y:S01]  /*1bc0*/  DFMA R16, R18, R16, UR4 ;  /* 0x0000000412107e2b */ /* 0x000fe20008000010 */
[----:B------:R-:W-:Y:S01]  /*1bd0*/  UMOV UR4, 0x55555555 ;  /* 0x5555555500047882 */ /* 0x000fe20000000000 */
[----:B------:R-:W-:-:S06]  /*1be0*/  UMOV UR5, 0x3fb55555 ;  /* 0x3fb5555500057882 */ /* 0x000fcc0000000000 */
[----:B------:R-:W-:-:S08]  /*1bf0*/  DFMA R10, R18, R16, UR4 ;  /* 0x00000004120a7e2b */ /* 0x000fd00008000010 */
[----:B------:R-:W-:Y:S01]  /*1c00*/  DADD R14, -R10, UR4 ;  /* 0x000000040a0e7e29 */ /* 0x000fe20008000100 */
[----:B------:R-:W-:Y:S01]  /*1c10*/  UMOV UR4, 0xb9e7b0 ;  /* 0x00b9e7b000047882 */ /* 0x000fe20000000000 */
[----:B------:R-:W-:-:S06]  /*1c20*/  UMOV UR5, 0x3c46a4cb ;  /* 0x3c46a4cb00057882 */ /* 0x000fcc0000000000 */
[----:B------:R-:W-:Y:S02]  /*1c30*/  DFMA R14, R18, R16, R14 ;  /* 0x00000010120e722b */ /* 0x000fe4000000000e */
[----:B------:R-:W-:Y:S01]  /*1c40*/  DMUL R16, R8, R8 ;  /* 0x0000000808107228 */ /* 0x000fe20000000000 */
[----:B------:R-:W-:Y:S02]  /*1c50*/  VIADD R19, R13, 0x100000 ;  /* 0x001000000d137836 */ /* 0x000fe40000000000 */
[----:B------:R-:W-:-:S03]  /*1c60*/  IMAD.MOV.U32 R18, RZ, RZ, R12 ;  /* 0x000000ffff127224 */ /* 0x000fc600078e000c */
[----:B------:R-:W-:Y:S01]  /*1c70*/  DADD R14, R14, -UR4 ;  /* 0x800000040e0e7e29 */ /* 0x000fe20008000000 */
[----:B------:R-:W-:Y:S01]  /*1c80*/  UMOV UR4, 0x80000000 ;  /* 0x8000000000047882 */ /* 0x000fe20000000000 */
[----:B------:R-:W-:Y:S01]  /*1c90*/  DFMA R20, R8, R8, -R16 ;  /* 0x000000080814722b */ /* 0x000fe20000000810 */
[----:B------:R-:W-:-:S07]  /*1ca0*/  UMOV UR5, 0x43300000 ;  /* 0x4330000000057882 */ /* 0x000fce0000000000 */
[C---:B------:R-:W-:Y:S02]  /*1cb0*/  DFMA R18, R8.reuse, R18, R20 ;  /* 0x000000120812722b */ /* 0x040fe40000000014 */
[----:B------:R-:W-:-:S08]  /*1cc0*/  DMUL R20, R8, R16 ;  /* 0x0000001008147228 */ /* 0x000fd00000000000 */
[----:B------:R-:W-:-:S08]  /*1cd0*/  DFMA R22, R8, R16, -R20 ;  /* 0x000000100816722b */ /* 0x000fd00000000814 */
[----:B------:R-:W-:Y:S02]  /*1ce0*/  DFMA R22, R12, R16, R22 ;  /* 0x000000100c16722b */ /* 0x000fe40000000016 */
[----:B------:R-:W-:-:S06]  /*1cf0*/  DADD R16, R10, R14 ;  /* 0x000000000a107229 */ /* 0x000fcc000000000e */
[----:B------:R-:W-:Y:S02]  /*1d00*/  DFMA R18, R8, R18, R22 ;  /* 0x000000120812722b */ /* 0x000fe40000000016 */
[----:B------:R-:W-:-:S08]  /*1d10*/  DADD R22, R10, -R16 ;  /* 0x000000000a167229 */ /* 0x000fd00000000810 */
[----:B------:R-:W-:Y:S02]  /*1d20*/  DADD R22, R14, R22 ;  /* 0x000000000e167229 */ /* 0x000fe40000000016 */
[----:B------:R-:W-:-:S08]  /*1d30*/  DMUL R14, R16, R20 ;  /* 0x00000014100e7228 */ /* 0x000fd00000000000 */
[----:B------:R-:W-:-:S08]  /*1d40*/  DFMA R10, R16, R20, -R14 ;  /* 0x00000014100a722b */ /* 0x000fd0000000080e */
[----:B------:R-:W-:-:S08]  /*1d50*/  DFMA R10, R16, R18, R10 ;  /* 0x00000012100a722b */ /* 0x000fd0000000000a */
[----:B------:R-:W-:-:S08]  /*1d60*/  DFMA R22, R22, R20, R10 ;  /* 0x000000141616722b */ /* 0x000fd0000000000a */
[----:B------:R-:W-:-:S08]  /*1d70*/  DADD R16, R14, R22 ;  /* 0x000000000e107229 */ /* 0x000fd00000000016 */
[--C-:B------:R-:W-:Y:S02]  /*1d80*/  DADD R10, R8, R16.reuse ;  /* 0x00000000080a7229 */ /* 0x100fe40000000010 */
[----:B------:R-:W-:-:S06]  /*1d90*/  DADD R14, R14, -R16 ;  /* 0x000000000e0e7229 */ /* 0x000fcc0000000810 */
[----:B------:R-:W-:Y:S02]  /*1da0*/  DADD R8, R8, -R10 ;  /* 0x0000000008087229 */ /* 0x000fe4000000080a */
[----:B------:R-:W-:-:S06]  /*1db0*/  DADD R14, R22, R14 ;  /* 0x00000000160e7229 */ /* 0x000fcc000000000e */
[----:B------:R-:W-:-:S08]  /*1dc0*/  DADD R8, R16, R8 ;  /* 0x0000000010087229 */ /* 0x000fd00000000008 */
[----:B------:R-:W-:Y:S01]  /*1dd0*/  DADD R8, R14, R8 ;  /* 0x000000000e087229 */ /* 0x000fe20000000008 */
[C---:B------:R-:W-:Y:S02]  /*1de0*/  VIADD R14, R27.reuse, 0xfffffc01 ;  /* 0xfffffc011b0e7836 */ /* 0x040fe40000000000 */
[----:B------:R-:W-:Y:S02]  /*1df0*/  @P2 VIADD R14, R27, 0xfffffc02 ;  /* 0xfffffc021b0e2836 */ /* 0x000fe40000000000 */
[----:B------:R-:W-:-:S03]  /*1e00*/  IMAD.MOV.U32 R27, RZ, RZ, R5 ;  /* 0x000000ffff1b7224 */ /* 0x000fc600078e0005 */
[----:B------:R-:W-:Y:S01]  /*1e10*/  DADD R16, R12, R8 ;  /* 0x000000000c107229 */ /* 0x000fe20000000008 */
[----:B------:R-:W-:Y:S01]  /*1e20*/  LOP3.LUT R12, R14, 0x80000000, RZ, 0x3c, !PT ;  /* 0x800000000e0c7812 */ /* 0x000fe200078e3cff */
[----:B------:R-:W-:Y:S02]  /*1e30*/  IMAD.MOV.U32 R13, RZ, RZ, 0x43300000 ;  /* 0x43300000ff0d7424 */ /* 0x000fe400078e00ff */
[----:B------:R-:W-:-:S04]  /*1e40*/  IMAD.SHL.U32 R5, R27, 0x2, RZ ;  /* 0x000000021b057824 */ /* 0x000fc800078e00ff */
[----:B------:R-:W-:Y:S02]  /*1e50*/  DADD R14, R10, R16 ;  /* 0x000000000a0e7229 */ /* 0x000fe40000000010 */
[----:B------:R-:W-:Y:S01]  /*1e60*/  DADD R12, R12, -UR4 ;  /* 0x800000040c0c7e29 */ /* 0x000fe20008000000 */
[----:B------:R-:W-:Y:S01]  /*1e70*/  UMOV UR4, 0xfefa39ef ;  /* 0xfefa39ef00047882 */ /* 0x000fe20000000000 */
[----:B------:R-:W-:Y:S01]  /*1e80*/  UMOV UR5, 0x3fe62e42 ;  /* 0x3fe62e4200057882 */ /* 0x000fe20000000000 */
[----:B------:R-:W-:-:S03]  /*1e90*/  ISETP.GT.U32.AND P0, PT, R5, -0x2000001, PT ;  /* 0xfdffffff0500780c */ /* 0x000fc60003f04070 */
[--C-:B------:R-:W-:Y:S02]  /*1ea0*/  DADD R18, R10, -R14.reuse ;  /* 0x000000000a127229 */ /* 0x100fe4000000080e */
[----:B------:R-:W-:-:S06]  /*1eb0*/  DFMA R8, R12, UR4, R14 ;  /* 0x000000040c087c2b */ /* 0x000fcc000800000e */
[----:B------:R-:W-:Y:S02]  /*1ec0*/  DADD R18, R16, R18 ;  /* 0x0000000010127229 */ /* 0x000fe40000000012 */
[----:B------:R-:W-:-:S08]  /*1ed0*/  DFMA R10, R12, -UR4, R8 ;  /* 0x800000040c0a7c2b */ /* 0x000fd00008000008 */
[----:B------:R-:W-:-:S08]  /*1ee0*/  DADD R10, -R14, R10 ;  /* 0x000000000e0a7229 */ /* 0x000fd0000000010a */
[----:B------:R-:W-:-:S08]  /*1ef0*/  DADD R10, R18, -R10 ;  /* 0x00000000120a7229 */ /* 0x000fd0000000080a */
[----:B------:R-:W-:Y:S01]  /*1f00*/  DFMA R12, R12, UR6, R10 ;  /* 0x000000060c0c7c2b */ /* 0x000fe2000800000a */
[----:B------:R-:W-:Y:S01]  /*1f10*/  LOP3.LUT R11, R27, 0xff0fffff, RZ, 0xc0, !PT ;  /* 0xff0fffff1b0b7812 */ /* 0x000fe200078ec0ff */
[----:B------:R-:W-:-:S03]  /*1f20*/  IMAD.MOV.U32 R10, RZ, RZ, R26 ;  /* 0x000000ffff0a7224 */ /* 0x000fc600078e001a */
[----:B------:R-:W-:-:S03]  /*1f30*/  SEL R11, R11, R27, P0 ;  /* 0x0000001b0b0b7207 */ /* 0x000fc60000000000 */
[----:B------:R-:W-:-:S08]  /*1f40*/  DADD R14, R8, R12 ;  /* 0x00000000080e7229 */ /* 0x000fd0000000000c */
[----:B------:R-:W-:Y:S02]  /*1f50*/  DADD R16, R8, -R14 ;  /* 0x0000000008107229 */ /* 0x000fe4000000080e */
[----:B------:R-:W-:-:S06]  /*1f60*/  DMUL R8, R14, R10 ;  /* 0x0000000a0e087228 */ /* 0x000fcc0000000000 */
[----:B------:R-:W-:Y:S02]  /*1f70*/  DADD R16, R12, R16 ;  /* 0x000000000c107229 */ /* 0x000fe40000000010 */
[----:B------:R-:W-:-:S08]  /*1f80*/  DFMA R14, R14, R10, -R8 ;  /* 0x0000000a0e0e722b */ /* 0x000fd00000000808 */
[----:B------:R-:W-:Y:S01]  /*1f90*/  DFMA R16, R16, R10, R14 ;  /* 0x0000000a1010722b */ /* 0x000fe2000000000e */
[----:B------:R-:W-:Y:S02]  /*1fa0*/  IMAD.MOV.U32 R10, RZ, RZ, 0x652b82fe ;  /* 0x652b82feff0a7424 */ /* 0x000fe400078e00ff */
[----:B------:R-:W-:-:S05]  /*1fb0*/  IMAD.MOV.U32 R11, RZ, RZ, 0x3ff71547 ;  /* 0x3ff71547ff0b7424 */ /* 0x000fca00078e00ff */
[----:B------:R-:W-:-:S08]  /*1fc0*/  DADD R12, R8, R16 ;  /* 0x00000000080c7229 */ /* 0x000fd00000000010 */
[----:B------:R-:W-:Y:S02]  /*1fd0*/  DFMA R10, R12, R10, 6.75539944105574400000e+15 ;  /* 0x433800000c0a742b */ /* 0x000fe4000000000a */
[----:B------:R-:W-:Y:S01]  /*1fe0*/  FSETP.GEU.AND P0, PT, |R13|, 4.1917929649353027344, PT ;  /* 0x4086232b0d00780b */ /* 0x000fe20003f0e200 */
[----:B------:R-:W-:-:S05]  /*1ff0*/  DADD R8, R8, -R12 ;  /* 0x0000000008087229 */ /* 0x000fca000000080c */
[----:B------:R-:W-:-:S03]  /*2000*/  DADD R14, R10, -6.75539944105574400000e+15 ;  /* 0xc33800000a0e7429 */ /* 0x000fc60000000000 */
[----:B------:R-:W-:-:S05]  /*2010*/  DADD R16, R16, R8 ;  /* 0x0000000010107229 */ /* 0x000fca0000000008 */
        /* <DEDUP_REMOVED lines=42> */
[----:B------:R-:W-:Y:S02]  /*22c0*/  @!P2 LEA.HI R5, R10, R10, RZ, 0x1 ;  /* 0x0000000a0a05a211 */ /* 0x000fe400078f08ff */
[----:B------:R-:W-:Y:S02]  /*22d0*/  FSEL R9, R9, RZ, P0 ;  /* 0x000000ff09097208 */ /* 0x000fe40000000000 */
[----:B------:R-:W-:-:S05]  /*22e0*/  @!P2 SHF.R.S32.HI R5, RZ, 0x1, R5 ;  /* 0x00000001ff05a819 */ /* 0x000fca0000011405 */
[----:B------:R-:W-:Y:S02]  /*22f0*/  @!P2 IMAD.IADD R10, R10, 0x1, -R5 ;  /* 0x000000010a0aa824 */ /* 0x000fe400078e0a05 */
[----:B------:R-:W-:-:S03]  /*2300*/  @!P2 IMAD R15, R5, 0x100000, R15 ;  /* 0x00100000050fa824 */ /* 0x000fc600078e020f */
[----:B------:R-:W-:Y:S01]  /*2310*/  @!P2 LEA R11, R10, 0x3ff00000, 0x14 ;  /* 0x3ff000000a0ba811 */ /* 0x000fe200078ea0ff */
[----:B------:R-:W-:-:S06]  /*2320*/  @!P2 IMAD.MOV.U32 R10, RZ, RZ, RZ ;  /* 0x000000ffff0aa224 */ /* 0x000fcc00078e00ff */
[----:B------:R-:W-:-:S11]  /*2330*/  @!P2 DMUL R8, R14, R10 ;  /* 0x0000000a0e08a228 */ /* 0x000fd60000000000 */
.L_x_29:
[----:B------:R-:W-:Y:S01]  /*2340*/  DFMA R16, R16, R8, R8 ;  /* 0x000000081010722b */ /* 0x000fe20000000008 */
[----:B------:R-:W-:Y:S01]  /*2350*/  IMAD.MOV.U32 R10, RZ, RZ, R0 ;  /* 0x000000ffff0a7224 */ /* 0x000fe200078e0000 */
[----:B------:R-:W-:Y:S01]  /*2360*/  DSETP.NEU.AND P0, PT, |R8|, +INF , PT ;  /* 0x7ff000000800742a */ /* 0x000fe20003f0d200 */
[----:B------:R-:W-:-:S07]  /*2370*/  IMAD.MOV.U32 R11, RZ, RZ, 0x0 ;  /* 0x00000000ff0b7424 */ /* 0x000fce00078e00ff */
[----:B------:R-:W-:Y:S02]  /*2380*/  FSEL R8, R8, R16, !P0 ;  /* 0x0000001008087208 */ /* 0x000fe40004000000 */
[----:B------:R-:W-:Y:S01]  /*2390*/  FSEL R9, R9, R17, !P0 ;  /* 0x0000001109097208 */ /* 0x000fe20004000000 */
[----:B------:R-:W-:Y:S06]  /*23a0*/  RET.REL.NODEC R10 `(_Z6f_evalPddi) ;  /* 0xffffffdc0a147950 */ /* 0x000fec0003c3ffff */
        .type           $_Z6f_evalPddi$__internal_trig_reduction_slowpathd,@function
        .size           $_Z6f_evalPddi$__internal_trig_reduction_slowpathd,(.L_x_40 - $_Z6f_evalPddi$__internal_trig_reduction_slowpathd)
$_Z6f_evalPddi$__internal_trig_reduction_slowpathd:
[--C-:B------:R-:W-:Y:S01]  /*23b0*/  SHF.R.U32.HI R10, RZ, 0x14, R5.reuse ;  /* 0x00000014ff0a7819 */ /* 0x100fe20000011605 */
[----:B------:R-:W-:Y:S02]  /*23c0*/  IMAD.MOV.U32 R16, RZ, RZ, R4 ;  /* 0x000000ffff107224 */ /* 0x000fe400078e0004 */
[----:B------:R-:W-:Y:S01]  /*23d0*/  IMAD.MOV.U32 R7, RZ, RZ, R5 ;  /* 0x000000ffff077224 */ /* 0x000fe200078e0005 */
[----:B------:R-:W-:Y:S01]  /*23e0*/  LOP3.LUT R0, R10, 0x7ff, RZ, 0xc0, !PT ;  /* 0x000007ff0a007812 */ /* 0x000fe200078ec0ff */
[----:B------:R-:W-:-:S03]  /*23f0*/  IMAD.MOV.U32 R6, RZ, RZ, RZ ;  /* 0x000000ffff067224 */ /* 0x000fc600078e00ff */
[----:B------:R-:W-:-:S13]  /*2400*/  ISETP.NE.AND P0, PT, R0, 0x7ff, PT ;  /* 0x000007ff0000780c */ /* 0x000fda0003f05270 */
[----:B------:R-:W-:Y:S05]  /*2410*/  @!P0 BRA `(.L_x_30) ;  /* 0x00000008004c8947 */ /* 0x000fea0003800000 */
[----:B------:R-:W-:Y:S01]  /*2420*/  VIADD R0, R0, 0xfffffc00 ;  /* 0xfffffc0000007836 */ /* 0x000fe20000000000 */
[----:B------:R-:W-:Y:S01]  /*2430*/  BSSY.RECONVERGENT B2, `(.L_x_31) ;  /* 0x0000030000027945 */ /* 0x000fe20003800200 */
[----:B------:R-:W-:Y:S01]  /*2440*/  IMAD.MOV.U32 R17, RZ, RZ, R5 ;  /* 0x000000ffff117224 */ /* 0x000fe200078e0005 */
[----:B------:R-:W-:Y:S02]  /*2450*/  CS2R R18, SRZ ;  /* 0x0000000000127805 */ /* 0x000fe4000001ff00 */
[----:B------:R-:W-:Y:S02]  /*2460*/  SHF.R.U32.HI R3, RZ, 0x6, R0 ;  /* 0x00000006ff037819 */ /* 0x000fe40000011600 */
[----:B------:R-:W-:Y:S02]  /*2470*/  ISETP.GE.U32.AND P0, PT, R0, 0x80, PT ;  /* 0x000000800000780c */ /* 0x000fe40003f06070 */
[C---:B------:R-:W-:Y:S02]  /*2480*/  IADD3 R0, PT, PT, -R3.reuse, 0x13, RZ ;  /* 0x0000001303007810 */ /* 0x040fe40007ffe1ff */
[----:B------:R-:W-:-:S02]  /*2490*/  IADD3 R21, PT, PT, -R3, 0xf, RZ ;  /* 0x0000000f03157810 */ /* 0x000fc40007ffe1ff */
[----:B------:R-:W-:-:S04]  /*24a0*/  SEL R0, R0, 0x12, P0 ;  /* 0x0000001200007807 */ /* 0x000fc80000000000 */
[----:B------:R-:W-:-:S13]  /*24b0*/  ISETP.GE.AND P0, PT, R21, R0, PT ;  /* 0x000000001500720c */ /* 0x000fda0003f06270 */
[----:B------:R-:W-:Y:S05]  /*24c0*/  @P0 BRA `(.L_x_32) ;  /* 0x0000000000980947 */ /* 0x000fea0003800000 */
[----:B------:R-:W0:Y:S01]  /*24d0*/  LDC.64 R8, c[0x0][0x358] ;  /* 0x0000d600ff087b82 */ /* 0x000e220000000a00 */
[C---:B------:R-:W-:Y:S01]  /*24e0*/  SHF.L.U64.HI R13, R16.reuse, 0xb, R7 ;  /* 0x0000000b100d7819 */ /* 0x040fe20000010207 */
[----:B------:R-:W-:Y:S01]  /*24f0*/  BSSY.RECONVERGENT B3, `(.L_x_33) ;  /* 0x0000022000037945 */ /* 0x000fe20003800200 */
[----:B------:R-:W-:Y:S01]  /*2500*/  IMAD.SHL.U32 R11, R16, 0x800, RZ ;  /* 0x00000800100b7824 */ /* 0x000fe200078e00ff */
[----:B------:R-:W-:Y:S01]  /*2510*/  IADD3 R15, PT, PT, RZ, -R3, -R0 ;  /* 0x80000003ff0f7210 */ /* 0x000fe20007ffe800 */
[----:B------:R-:W-:Y:S01]  /*2520*/  IMAD.MOV.U32 R14, RZ, RZ, RZ ;  /* 0x000000ffff0e7224 */ /* 0x000fe200078e00ff */
[----:B------:R-:W-:Y:S02]  /*2530*/  CS2R R18, SRZ ;  /* 0x0000000000127805 */ /* 0x000fe4000001ff00 */
[----:B------:R-:W-:Y:S01]  /*2540*/  LOP3.LUT R13, R13, 0x80000000, RZ, 0xfc, !PT ;  /* 0x800000000d0d7812 */ /* 0x000fe200078efcff */
[----:B------:R-:W1:Y:S06]  /*2550*/  LDC.64 R4, c[0x4][RZ] ;  /* 0x01000000ff047b82 */ /* 0x000e6c0000000a00 */
.L_x_34:
[----:B0-----:R-:W-:Y:S01]  /*2560*/  R2UR UR6, R8 ;  /* 0x00000000080672ca */ /* 0x001fe200000e0000 */
[----:B-1----:R-:W-:Y:S01]  /*2570*/  IMAD.WIDE R6, R21, 0x8, R4 ;  /* 0x0000000815067825 */ /* 0x002fe200078e0204 */
[----:B------:R-:W-:-:S13]  /*2580*/  R2UR UR7, R9 ;  /* 0x00000000090772ca */ /* 0x000fda00000e0000 */
[----:B------:R-:W2:Y:S01]  /*2590*/  LDG.E.64.CONSTANT R6, desc[UR6][R6.64] ;  /* 0x0000000606067981 */ /* 0x000ea2000c1e9b00 */
[----:B------:R-:W-:Y:S02]  /*25a0*/  VIADD R15, R15, 0x1 ;  /* 0x000000010f0f7836 */ /* 0x000fe40000000000 */
[----:B------:R-:W-:Y:S02]  /*25b0*/  VIADD R21, R21, 0x1 ;  /* 0x0000000115157836 */ /* 0x000fe40000000000 */
[----:B--2---:R-:W-:-:S04]  /*25c0*/  IMAD.WIDE.U32 R18, P2, R6, R11, R18 ;  /* 0x0000000b06127225 */ /* 0x004fc80007840012 */
[----:B------:R-:W-:Y:S02]  /*25d0*/  IMAD R23, R6, R13, RZ ;  /* 0x0000000d06177224 */ /* 0x000fe400078e02ff */
[CC--:B------:R-:W-:Y:S02]  /*25e0*/  IMAD R16, R7.reuse, R11.reuse, RZ ;  /* 0x0000000b07107224 */ /* 0x0c0fe400078e02ff */
[----:B------:R-:W-:Y:S01]  /*25f0*/  IMAD.HI.U32 R25, R7, R11, RZ ;  /* 0x0000000b07197227 */ /* 0x000fe200078e00ff */
[----:B------:R-:W-:-:S03]  /*2600*/  IADD3 R19, P0, PT, R23, R19, RZ ;  /* 0x0000001317137210 */ /* 0x000fc60007f1e0ff */
[----:B------:R-:W-:Y:S01]  /*2610*/  IMAD R23, R14, 0x8, R1 ;  /* 0x000000080e177824 */ /* 0x000fe200078e0201 */
[----:B------:R-:W-:Y:S01]  /*2620*/  IADD3 R19, P1, PT, R16, R19, RZ ;  /* 0x0000001310137210 */ /* 0x000fe20007f3e0ff */
[----:B------:R-:W-:-:S04]  /*2630*/  IMAD.HI.U32 R16, R6, R13, RZ ;  /* 0x0000000d06107227 */ /* 0x000fc800078e00ff */
[----:B------:R-:W-:Y:S01]  /*2640*/  IMAD.X R6, RZ, RZ, R16, P2 ;  /* 0x000000ffff067224 */ /* 0x000fe200010e0610 */
[----:B------:R0:W-:Y:S01]  /*2650*/  STL.64 [R23], R18 ;  /* 0x0000001217007387 */ /* 0x0001e20000100a00 */
[----:B------:R-:W-:-:S03]  /*2660*/  IMAD.HI.U32 R16, R7, R13, RZ ;  /* 0x0000000d07107227 */ /* 0x000fc600078e00ff */
[----:B------:R-:W-:Y:S01]  /*2670*/  IADD3.X R6, P0, PT, R25, R6, RZ, P0, !PT ;  /* 0x0000000619067210 */ /* 0x000fe2000071e4ff */
[----:B------:R-:W-:Y:S02]  /*2680*/  IMAD R7, R7, R13, RZ ;  /* 0x0000000d07077224 */ /* 0x000fe400078e02ff */
[----:B------:R-:W-:-:S03]  /*2690*/  VIADD R14, R14, 0x1 ;  /* 0x000000010e0e7836 */ /* 0x000fc60000000000 */
[----:B------:R-:W-:Y:S01]  /*26a0*/  IADD3.X R7, P1, PT, R7, R6, RZ, P1, !PT ;  /* 0x0000000607077210 */ /* 0x000fe20000f3e4ff */
[----:B------:R-:W-:Y:S01]  /*26b0*/  IMAD.X R6, RZ, RZ, R16, P0 ;  /* 0x000000ffff067224 */ /* 0x000fe200000e0610 */
[----:B------:R-:W-:-:S03]  /*26c0*/  ISETP.NE.AND P0, PT, R15, -0xf, PT ;  /* 0xfffffff10f00780c */ /* 0x000fc60003f05270 */
[----:B------:R-:W-:Y:S02]  /*26d0*/  IMAD.X R6, RZ, RZ, R6, P1 ;  /* 0x000000ffff067224 */ /* 0x000fe400008e0606 */
[----:B0-----:R-:W-:Y:S02]  /*26e0*/  IMAD.MOV.U32 R18, RZ, RZ, R7 ;  /* 0x000000ffff127224 */ /* 0x001fe400078e0007 */
[----:B------:R-:W-:-:S06]  /*26f0*/  IMAD.MOV.U32 R19, RZ, RZ, R6 ;  /* 0x000000ffff137224 */ /* 0x000fcc00078e0006 */
[----:B------:R-:W-:Y:S05]  /*2700*/  @P0 BRA `(.L_x_34) ;  /* 0xfffffffc00940947 */ /* 0x000fea000383ffff */
[----:B------:R-:W-:Y:S05]  /*2710*/  BSYNC.RECONVERGENT B3 ;  /* 0x0000000000037941 */ /* 0x000fea0003800200 */
.L_x_33:
[----:B------:R-:W-:-:S07]  /*2720*/  IMAD.MOV.U32 R21, RZ, RZ, R0 ;  /* 0x000000ffff157224 */ /* 0x000fce00078e0000 */
.L_x_32:
[----:B------:R-:W-:Y:S05]  /*2730*/  BSYNC.RECONVERGENT B2 ;  /* 0x0000000000027941 */ /* 0x000fea0003800200 */
.L_x_31:
[----:B------:R-:W-:Y:S01]  /*2740*/  LOP3.LUT P0, R23, R10, 0x3f, RZ, 0xc0, !PT ;  /* 0x0000003f0a177812 */ /* 0x000fe2000780c0ff */
[----:B------:R-:W-:-:S04]  /*2750*/  IMAD.IADD R0, R3, 0x1, R21 ;  /* 0x0000000103007824 */ /* 0x000fc800078e0215 */
[----:B------:R-:W-:-:S05]  /*2760*/  IMAD.U32 R21, R0, 0x8, R1 ;  /* 0x0000000800157824 */ /* 0x000fca00078e0001 */
[----:B------:R0:W-:Y:S04]  /*2770*/  STL.64 [R21+-0x78], R18 ;  /* 0xffff881215007387 */ /* 0x0001e80000100a00 */
[----:B------:R-:W2:Y:S04]  /*2780*/  @P0 LDL.64 R8, [R1+0x8] ;  /* 0x0000080001080983 */ /* 0x000ea80000100a00 */
[----:B------:R-:W3:Y:S04]  /*2790*/  LDL.64 R4, [R1+0x10] ;  /* 0x0000100001047983 */ /* 0x000ee80000100a00 */
[----:B------:R-:W4:Y:S01]  /*27a0*/  LDL.64 R6, [R1+0x18] ;  /* 0x0000180001067983 */ /* 0x000f220000100a00 */
[----:B------:R-:W-:Y:S01]  /*27b0*/  @P0 LOP3.LUT R0, R23, 0x3f, RZ, 0x3c, !PT ;  /* 0x0000003f17000812 */ /* 0x000fe200078e3cff */
[----:B------:R-:W-:Y:S01]  /*27c0*/  BSSY.RECONVERGENT B2, `(.L_x_35) ;  /* 0x0000034000027945 */ /* 0x000fe20003800200 */
[----:B--2---:R-:W-:-:S02]  /*27d0*/  @P0 SHF.R.U64 R3, R8, 0x1, R9 ;  /* 0x0000000108030819 */ /* 0x004fc40000001209 */
[----:B------:R-:W-:Y:S02]  /*27e0*/  @P0 SHF.R.U32.HI R9, RZ, 0x1, R9 ;  /* 0x00000001ff090819 */ /* 0x000fe40000011609 */
[CC--:B---3--:R-:W-:Y:S02]  /*27f0*/  @P0 SHF.L.U32 R10, R4.reuse, R23.reuse, RZ ;  /* 0x00000017040a0219 */ /* 0x0c8fe400000006ff */
[----:B------:R-:W-:Y:S02]  /*2800*/  @P0 SHF.R.U64 R3, R3, R0, R9 ;  /* 0x0000000003030219 */ /* 0x000fe40000001209 */
[--C-:B------:R-:W-:Y:S02]  /*2810*/  @P0 SHF.R.U32.HI R15, RZ, 0x1, R5.reuse ;  /* 0x00000001ff0f0819 */ /* 0x100fe40000011605 */
[C-C-:B------:R-:W-:Y:S02]  /*2820*/  @P0 SHF.R.U64 R13, R4.reuse, 0x1, R5.reuse ;  /* 0x00000001040d0819 */ /* 0x140fe40000001205 */
[----:B------:R-:W-:-:S02]  /*2830*/  @P0 SHF.L.U64.HI R11, R4, R23, R5 ;  /* 0x00000017040b0219 */ /* 0x000fc40000010205 */
[-C--:B------:R-:W-:Y:S02]  /*2840*/  @P0 SHF.R.U32.HI R8, RZ, R0.reuse, R9 ;  /* 0x00000000ff080219 */ /* 0x080fe40000011609 */
[----:B------:R-:W-:Y:S02]  /*2850*/  @P0 LOP3.LUT R4, R10, R3, RZ, 0xfc, !PT ;  /* 0x000000030a040212 */ /* 0x000fe400078efcff */
[-C--:B----4-:R-:W-:Y:S02]  /*2860*/  @P0 SHF.L.U32 R9, R6, R23.reuse, RZ ;  /* 0x0000001706090219 */ /* 0x090fe400000006ff */
[----:B------:R-:W-:Y:S01]  /*2870*/  @P0 SHF.R.U64 R14, R13, R0, R15 ;  /* 0x000000000d0e0219 */ /* 0x000fe2000000120f */
[----:B------:R-:W-:Y:S01]  /*2880*/  IMAD.SHL.U32 R10, R4, 0x4, RZ ;  /* 0x00000004040a7824 */ /* 0x000fe200078e00ff */
[----:B------:R-:W-:Y:S02]  /*2890*/  @P0 LOP3.LUT R5, R11, R8, RZ, 0xfc, !PT ;  /* 0x000000080b050212 */ /* 0x000fe400078efcff */
[----:B------:R-:W-:-:S02]  /*28a0*/  @P0 SHF.L.U64.HI R3, R6, R23, R7 ;  /* 0x0000001706030219 */ /* 0x000fc40000010207 */
[----:B------:R-:W-:Y:S02]  /*28b0*/  @P0 SHF.R.U32.HI R0, RZ, R0, R15 ;  /* 0x00000000ff000219 */ /* 0x000fe4000001160f */
[----:B------:R-:W-:Y:S02]  /*28c0*/  @P0 LOP3.LUT R6, R9, R14, RZ, 0xfc, !PT ;  /* 0x0000000e09060212 */ /* 0x000fe400078efcff */
[----:B------:R-:W-:Y:S02]  /*28d0*/  SHF.L.U64.HI R11, R4, 0x2, R5 ;  /* 0x00000002040b7819 */ /* 0x000fe40000010205 */
[----:B------:R-:W-:Y:S02]  /*28e0*/  @P0 LOP3.LUT R7, R3, R0, RZ, 0xfc, !PT ;  /* 0x0000000003070212 */ /* 0x000fe400078efcff */
[----:B------:R-:W-:Y:S02]  /*28f0*/  SHF.L.W.U32.HI R5, R5, 0x2, R6 ;  /* 0x0000000205057819 */ /* 0x000fe40000010e06 */
[----:B------:R-:W-:-:S02]  /*2900*/  IADD3 RZ, P0, PT, RZ, -R10, RZ ;  /* 0x8000000affff7210 */ /* 0x000fc40007f1e0ff */
[----:B------:R-:W-:Y:S02]  /*2910*/  LOP3.LUT R0, RZ, R11, RZ, 0x33, !PT ;  /* 0x0000000bff007212 */ /* 0x000fe400078e33ff */
[----:B------:R-:W-:Y:S02]  /*2920*/  SHF.L.W.U32.HI R6, R6, 0x2, R7 ;  /* 0x0000000206067819 */ /* 0x000fe40000010e07 */
[----:B------:R-:W-:Y:S02]  /*2930*/  LOP3.LUT R3, RZ, R5, RZ, 0x33, !PT ;  /* 0x00000005ff037212 */ /* 0x000fe400078e33ff */
[----:B------:R-:W-:Y:S02]  /*2940*/  IADD3.X R4, P0, PT, RZ, R0, RZ, P0, !PT ;  /* 0x00000000ff047210 */ /* 0x000fe4000071e4ff */
[----:B------:R-:W-:Y:S02]  /*2950*/  LOP3.LUT R8, RZ, R6, RZ, 0x33, !PT ;  /* 0x00000006ff087212 */ /* 0x000fe400078e33ff */
[----:B------:R-:W-:-:S02]  /*2960*/  IADD3.X R0, P1, PT, RZ, R3, RZ, P0, !PT ;  /* 0x00000003ff007210 */ /* 0x000fc4000073e4ff */
[----:B------:R-:W-:-:S03]  /*2970*/  ISETP.GT.U32.AND P2, PT, R5, -0x1, PT ;  /* 0xffffffff0500780c */ /* 0x000fc60003f44070 */
[----:B------:R-:W-:Y:S01]  /*2980*/  IMAD.X R3, RZ, RZ, R8, P1 ;  /* 0x000000ffff037224 */ /* 0x000fe200008e0608 */
[----:B------:R-:W-:-:S04]  /*2990*/  ISETP.GT.AND.EX P0, PT, R6, -0x1, PT, P2 ;  /* 0xffffffff0600780c */ /* 0x000fc80003f04320 */
[----:B------:R-:W-:Y:S02]  /*29a0*/  SEL R3, R6, R3, P0 ;  /* 0x0000000306037207 */ /* 0x000fe40000000000 */
[----:B------:R-:W-:Y:S02]  /*29b0*/  SEL R9, R5, R0, P0 ;  /* 0x0000000005097207 */ /* 0x000fe40000000000 */
[----:B------:R-:W-:Y:S02]  /*29c0*/  ISETP.NE.U32.AND P1, PT, R3, RZ, PT ;  /* 0x000000ff0300720c */ /* 0x000fe40003f25070 */
[----:B------:R-:W-:Y:S02]  /*29d0*/  SEL R11, R11, R4, P0 ;  /* 0x000000040b0b7207 */ /* 0x000fe40000000000 */
[----:B------:R-:W-:Y:S01]  /*29e0*/  SEL R5, R9, R3, !P1 ;  /* 0x0000000309057207 */ /* 0x000fe20004800000 */
[----:B------:R-:W-:-:S05]  /*29f0*/  @!P0 IMAD.MOV R10, RZ, RZ, -R10 ;  /* 0x000000ffff0a8224 */ /* 0x000fca00078e0a0a */
[----:B------:R-:W1:Y:S02]  /*2a00*/  FLO.U32 R5, R5 ;  /* 0x0000000500057300 */ /* 0x000e6400000e0000 */
[C---:B-1----:R-:W-:Y:S02]  /*2a10*/  IADD3 R8, PT, PT, -R5.reuse, 0x1f, RZ ;  /* 0x0000001f05087810 */ /* 0x042fe40007ffe1ff */
[----:B------:R-:W-:-:S03]  /*2a20*/  IADD3 R0, PT, PT, -R5, 0x3f, RZ ;  /* 0x0000003f05007810 */ /* 0x000fc60007ffe1ff */
[----:B------:R-:W-:-:S05]  /*2a30*/  @P1 IMAD.MOV R0, RZ, RZ, R8 ;  /* 0x000000ffff001224 */ /* 0x000fca00078e0208 */
[----:B------:R-:W-:-:S13]  /*2a40*/  ISETP.NE.AND P1, PT, R0, RZ, PT ;  /* 0x000000ff0000720c */ /* 0x000fda0003f25270 */
[----:B0-----:R-:W-:Y:S05]  /*2a50*/  @!P1 BRA `(.L_x_36) ;  /* 0x0000000000289947 */ /* 0x001fea0003800000 */
[--C-:B------:R-:W-:Y:S02]  /*2a60*/  SHF.R.U64 R8, R10, 0x1, R11.reuse ;  /* 0x000000010a087819 */ /* 0x100fe4000000120b */
[C---:B------:R-:W-:Y:S02]  /*2a70*/  LOP3.LUT R4, R0.reuse, 0x3f, RZ, 0xc0, !PT ;  /* 0x0000003f00047812 */ /* 0x040fe400078ec0ff */
[----:B------:R-:W-:Y:S02]  /*2a80*/  SHF.R.U32.HI R10, RZ, 0x1, R11 ;  /* 0x00000001ff0a7819 */ /* 0x000fe4000001160b */
[----:B------:R-:W-:Y:S02]  /*2a90*/  LOP3.LUT R5, R0, 0x3f, RZ, 0xc, !PT ;  /* 0x0000003f00057812 */ /* 0x000fe400078e0cff */
[CC--:B------:R-:W-:Y:S02]  /*2aa0*/  SHF.L.U64.HI R14, R9.reuse, R4.reuse, R3 ;  /* 0x00000004090e7219 */ /* 0x0c0fe40000010203 */
[----:B------:R-:W-:-:S02]  /*2ab0*/  SHF.L.U32 R4, R9, R4, RZ ;  /* 0x0000000409047219 */ /* 0x000fc400000006ff */
[-CC-:B------:R-:W-:Y:S02]  /*2ac0*/  SHF.R.U64 R3, R8, R5.reuse, R10.reuse ;  /* 0x0000000508037219 */ /* 0x180fe4000000120a */
[----:B------:R-:W-:Y:S02]  /*2ad0*/  SHF.R.U32.HI R5, RZ, R5, R10 ;  /* 0x00000005ff057219 */ /* 0x000fe4000001160a */
[----:B------:R-:W-:Y:S02]  /*2ae0*/  LOP3.LUT R9, R4, R3, RZ, 0xfc, !PT ;  /* 0x0000000304097212 */ /* 0x000fe400078efcff */
[----:B------:R-:W-:-:S07]  /*2af0*/  LOP3.LUT R3, R14, R5, RZ, 0xfc, !PT ;  /* 0x000000050e037212 */ /* 0x000fce00078efcff */
.L_x_36:
[----:B------:R-:W-:Y:S05]  /*2b00*/  BSYNC.RECONVERGENT B2 ;  /* 0x0000000000027941 */ /* 0x000fea0003800200 */
.L_x_35:
[----:B------:R-:W-:Y:S01]  /*2b10*/  IMAD.WIDE.U32 R10, R9, 0x2168c235, RZ ;  /* 0x2168c235090a7825 */ /* 0x000fe200078e00ff */
[----:B------:R-:W-:-:S03]  /*2b20*/  SHF.R.U32.HI R7, RZ, 0x1e, R7 ;  /* 0x0000001eff077819 */ /* 0x000fc60000011607 */
[----:B------:R-:W-:Y:S01]  /*2b30*/  IMAD.MOV.U32 R4, RZ, RZ, R11 ;  /* 0x000000ffff047224 */ /* 0x000fe200078e000b */
[----:B------:R-:W-:Y:S01]  /*2b40*/  IADD3 RZ, P1, PT, R10, R10, RZ ;  /* 0x0000000a0aff7210 */ /* 0x000fe20007f3e0ff */
[----:B------:R-:W-:Y:S01]  /*2b50*/  IMAD.MOV.U32 R5, RZ, RZ, RZ ;  /* 0x000000ffff057224 */ /* 0x000fe200078e00ff */
[----:B------:R-:W-:Y:S01]  /*2b60*/  LEA.HI R6, R6, R7, RZ, 0x1 ;  /* 0x0000000706067211 */ /* 0x000fe200078f08ff */
[----:B------:R-:W-:-:S04]  /*2b70*/  IMAD.HI.U32 R8, R3, -0x36f0255e, RZ ;  /* 0xc90fdaa203087827 */ /* 0x000fc800078e00ff */
[----:B------:R-:W-:-:S04]  /*2b80*/  IMAD.WIDE.U32 R4, R9, -0x36f0255e, R4 ;  /* 0xc90fdaa209047825 */ /* 0x000fc800078e0004 */
[C---:B------:R-:W-:Y:S02]  /*2b90*/  IMAD R9, R3.reuse, -0x36f0255e, RZ ;  /* 0xc90fdaa203097824 */ /* 0x040fe400078e02ff */
[----:B------:R-:W-:-:S04]  /*2ba0*/  IMAD.WIDE.U32 R4, P2, R3, 0x2168c235, R4 ;  /* 0x2168c23503047825 */ /* 0x000fc80007840004 */
[----:B------:R-:W-:Y:S01]  /*2bb0*/  IMAD.X R3, RZ, RZ, R8, P2 ;  /* 0x000000ffff037224 */ /* 0x000fe200010e0608 */
[----:B------:R-:W-:Y:S02]  /*2bc0*/  IADD3 R5, P2, PT, R9, R5, RZ ;  /* 0x0000000509057210 */ /* 0x000fe40007f5e0ff */
[----:B------:R-:W-:Y:S02]  /*2bd0*/  IADD3.X RZ, P1, PT, R4, R4, RZ, P1, !PT ;  /* 0x0000000404ff7210 */ /* 0x000fe40000f3e4ff */
[C---:B------:R-:W-:Y:S01]  /*2be0*/  ISETP.GT.U32.AND P3, PT, R5.reuse, RZ, PT ;  /* 0x000000ff0500720c */ /* 0x040fe20003f64070 */
[----:B------:R-:W-:Y:S01]  /*2bf0*/  IMAD.X R3, RZ, RZ, R3, P2 ;  /* 0x000000ffff037224 */ /* 0x000fe200010e0603 */
[----:B------:R-:W-:-:S04]  /*2c00*/  IADD3.X R4, P2, PT, R5, R5, RZ, P1, !PT ;  /* 0x0000000505047210 */ /* 0x000fc80000f5e4ff */
[C---:B------:R-:W-:Y:S01]  /*2c10*/  ISETP.GT.AND.EX P1, PT, R3.reuse, RZ, PT, P3 ;  /* 0x000000ff0300720c */ /* 0x040fe20003f24330 */
[----:B------:R-:W-:-:S03]  /*2c20*/  IMAD.X R8, R3, 0x1, R3, P2 ;  /* 0x0000000103087824 */ /* 0x000fc600010e0603 */
[----:B------:R-:W-:Y:S02]  /*2c30*/  SEL R4, R4, R5, P1 ;  /* 0x0000000504047207 */ /* 0x000fe40000800000 */
[----:B------:R-:W-:Y:S02]  /*2c40*/  SEL R8, R8, R3, P1 ;  /* 0x0000000308087207 */ /* 0x000fe40000800000 */
[----:B------:R-:W-:Y:S02]  /*2c50*/  IADD3 R3, P2, PT, R4, 0x1, RZ ;  /* 0x0000000104037810 */ /* 0x000fe40007f5e0ff */
[----:B------:R-:W-:Y:S02]  /*2c60*/  SEL R5, RZ, 0xffffffff, !P1 ;  /* 0xffffffffff057807 */ /* 0x000fe40004800000 */
[----:B------:R-:W-:Y:S01]  /*2c70*/  LOP3.LUT P1, R17, R17, 0x80000000, RZ, 0xc0, !PT ;  /* 0x8000000011117812 */ /* 0x000fe2000782c0ff */
[----:B------:R-:W-:Y:S02]  /*2c80*/  IMAD.X R4, RZ, RZ, R8, P2 ;  /* 0x000000ffff047224 */ /* 0x000fe400010e0608 */
[----:B------:R-:W-:Y:S01]  /*2c90*/  IMAD.IADD R0, R5, 0x1, -R0 ;  /* 0x0000000105007824 */ /* 0x000fe200078e0a00 */
[----:B------:R-:W-:-:S02]  /*2ca0*/  @!P0 LOP3.LUT R17, R17, 0x80000000, RZ, 0x3c, !PT ;  /* 0x8000000011118812 */ /* 0x000fc400078e3cff */
[----:B------:R-:W-:Y:S01]  /*2cb0*/  SHF.R.U64 R3, R3, 0xa, R4 ;  /* 0x0000000a03037819 */ /* 0x000fe20000001204 */
[----:B------:R-:W-:-:S03]  /*2cc0*/  IMAD.SHL.U32 R0, R0, 0x100000, RZ ;  /* 0x0010000000007824 */ /* 0x000fc600078e00ff */
[----:B------:R-:W-:-:S03]  /*2cd0*/  IADD3 R3, P2, PT, R3, 0x1, RZ ;  /* 0x0000000103037810 */ /* 0x000fc60007f5e0ff */
[----:B------:R-:W-:Y:S01]  /*2ce0*/  @P1 IMAD.MOV R6, RZ, RZ, -R6 ;  /* 0x000000ffff061224 */ /* 0x000fe200078e0a06 */
[----:B------:R-:W-:-:S04]  /*2cf0*/  LEA.HI.X R4, R4, RZ, RZ, 0x16, P2 ;  /* 0x000000ff04047211 */ /* 0x000fc800010fb4ff */
[--C-:B------:R-:W-:Y:S02]  /*2d00*/  SHF.R.U64 R3, R3, 0x1, R4.reuse ;  /* 0x0000000103037819 */ /* 0x100fe40000001204 */
[----:B------:R-:W-:Y:S02]  /*2d10*/  SHF.R.U32.HI R5, RZ, 0x1, R4 ;  /* 0x00000001ff057819 */ /* 0x000fe40000011604 */
[----:B------:R-:W-:-:S04]  /*2d20*/  IADD3 R16, P2, P3, RZ, RZ, R3 ;  /* 0x000000ffff107210 */ /* 0x000fc80007b5e003 */
[----:B------:R-:W-:-:S04]  /*2d30*/  IADD3.X R0, PT, PT, R0, 0x3fe00000, R5, P2, P3 ;  /* 0x3fe0000000007810 */ /* 0x000fc800017e6405 */
[----:B------:R-:W-:-:S07]  /*2d40*/  LOP3.LUT R7, R0, R17, RZ, 0xfc, !PT ;  /* 0x0000001100077212 */ /* 0x000fce00078efcff */
.L_x_30:
[----:B------:R-:W-:Y:S02]  /*2d50*/  IMAD.MOV.U32 R13, RZ, RZ, 0x0 ;  /* 0x00000000ff0d7424 */ /* 0x000fe400078e00ff */
[----:B------:R-:W-:Y:S02]  /*2d60*/  IMAD.MOV.U32 R0, RZ, RZ, R6 ;  /* 0x000000ffff007224 */ /* 0x000fe400078e0006 */
[----:B------:R-:W-:Y:S01]  /*2d70*/  IMAD.MOV.U32 R17, RZ, RZ, R7 ;  /* 0x000000ffff117224 */ /* 0x000fe200078e0007 */
[----:B------:R-:W-:Y:S06]  /*2d80*/  RET.REL.NODEC R12 `(_Z6f_evalPddi) ;  /* 0xffffffd00c9c7950 */ /* 0x000fec0003c3ffff */
.L_x_37:
[----:B------:R-:W-:-:S00]  /*2d90*/  BRA `(.L_x_37) ;  /* 0xfffffffc00fc7947 */ /* 0x000fc0000383ffff */
[----:B------:R-:W-:-:S00]  /*2da0*/  NOP ;  /* 0x0000000000007918 */ /* 0x000fc00000000000 */
        /* <DEDUP_REMOVED lines=13> */
.L_x_40:


//--------------------- .nv.global.init           --------------------------
	.section	.nv.global.init,"aw",@progbits
	.align	16
.nv.global.init:
	.type		__cudart_sin_cos_coeffs,@object
	.size		__cudart_sin_cos_coeffs,(__cudart_i2opi_d - __cudart_sin_cos_coeffs)
__cudart_sin_cos_coeffs:
        /*0000*/ 	.byte	0x46, 0xd2, 0xb0, 0x2c, 0xf1, 0xe5, 0x5a, 0xbe, 0x92, 0xe3, 0xac, 0x69, 0xe3, 0x1d, 0xc7, 0x3e
        /*0010*/ 	.byte	0xa1, 0x62, 0xdb, 0x19, 0xa0, 0x01, 0x2a, 0xbf, 0x18, 0x08, 0x11, 0x11, 0x11, 0x11, 0x81, 0x3f
        /*0020*/ 	.byte	0x54, 0x55, 0x55, 0x55, 0x55, 0x55, 0xc5, 0xbf, 0x00, 0x00, 0x00, 0x00, 0x00, 0x00, 0x00, 0x00
        /*0030*/ 	.byte	0x00, 0x00, 0x00, 0x00, 0x00, 0x00, 0x00, 0x00, 0x64, 0x81, 0xfd, 0x20, 0x83, 0xff, 0xa8, 0xbd
        /*0040*/ 	.byte	0x28, 0x85, 0xef, 0xc1, 0xa7, 0xee, 0x21, 0x3e, 0xd9, 0xe6, 0x06, 0x8e, 0x4f, 0x7e, 0x92, 0xbe
        /*0050*/ 	.byte	0xe9, 0xbc, 0xdd, 0x19, 0xa0, 0x01, 0xfa, 0x3e, 0x47, 0x5d, 0xc1, 0x16, 0x6c, 0xc1, 0x56, 0xbf
        /*0060*/ 	.byte	0x51, 0x55, 0x55, 0x55, 0x55, 0x55, 0xa5, 0x3f, 0x00, 0x00, 0x00, 0x00, 0x00, 0x00, 0xe0, 0xbf
        /*0070*/ 	.byte	0x00, 0x00, 0x00, 0x00, 0x00, 0x00, 0xf0, 0x3f, 0x00, 0x00, 0x00, 0x00, 0x00, 0x00, 0x00, 0x00
	.type		__cudart_i2opi_d,@object
	.size		__cudart_i2opi_d,(.L_0 - __cudart_i2opi_d)
__cudart_i2opi_d:
        /* <DEDUP_REMOVED lines=9> */
.L_0:


//--------------------- .nv.shared.reserved.0     --------------------------
	.section	.nv.shared.reserved.0,"aw",@nobits
	.weak		__nv_reservedSMEM_offset_0_alias
	.size		__nv_reservedSMEM_offset_0_alias, 0, 64
	.other		__nv_reservedSMEM_offset_0_alias,@"STO_CUDA_RESERVED_SHARED STV_DEFAULT"
__nv_reservedSMEM_offset_0_alias:
	.zero		0
	.zero		64


//--------------------- .nv.constant0._Z6f_evalPddi --------------------------
	.section	.nv.constant0._Z6f_evalPddi,"a",@progbits
	.sectionflags	@""
	.align	4
.nv.constant0._Z6f_evalPddi:
	.zero		916


//--------------------- SYMBOLS --------------------------

	.type		.nv.reservedSmem.offset0,@object
	.size		.nv.reservedSmem.offset0,0x4
